//
// Generated by NVIDIA NVVM Compiler
//
// Compiler Build ID: CL-31833905
// Cuda compilation tools, release 11.8, V11.8.89
// Based on NVVM 7.0.1
//

.version 7.8
.target sm_52
.address_size 64

	// .globl	relu_forward

.visible .entry relu_forward(
	.param .u64 relu_forward_param_0,
	.param .u64 relu_forward_param_1,
	.param .u32 relu_forward_param_2
)
{
	.reg .pred 	%p<3>;
	.reg .f32 	%f<2>;
	.reg .b32 	%r<10>;
	.reg .b64 	%rd<8>;


	ld.param.u64 	%rd2, [relu_forward_param_0];
	ld.param.u64 	%rd3, [relu_forward_param_1];
	ld.param.u32 	%r2, [relu_forward_param_2];
	mov.u32 	%r3, %ctaid.x;
	mov.u32 	%r4, %nctaid.x;
	mov.u32 	%r5, %ctaid.y;
	mad.lo.s32 	%r6, %r5, %r4, %r3;
	mov.u32 	%r7, %ntid.x;
	mov.u32 	%r8, %tid.x;
	mad.lo.s32 	%r1, %r6, %r7, %r8;
	setp.ge.s32 	%p1, %r1, %r2;
	@%p1 bra 	$L__BB0_4;

	cvta.to.global.u64 	%rd4, %rd2;
	mul.wide.s32 	%rd5, %r1, 4;
	add.s64 	%rd6, %rd4, %rd5;
	ld.global.f32 	%f1, [%rd6];
	setp.gt.f32 	%p2, %f1, 0f00000000;
	cvta.to.global.u64 	%rd7, %rd3;
	add.s64 	%rd1, %rd7, %rd5;
	@%p2 bra 	$L__BB0_3;
	bra.uni 	$L__BB0_2;

$L__BB0_3:
	st.global.f32 	[%rd1], %f1;
	bra.uni 	$L__BB0_4;

$L__BB0_2:
	mov.u32 	%r9, 0;
	st.global.u32 	[%rd1], %r9;

$L__BB0_4:
	ret;

}
	// .globl	relu_backward
.visible .entry relu_backward(
	.param .u64 relu_backward_param_0,
	.param .u64 relu_backward_param_1,
	.param .u64 relu_backward_param_2,
	.param .u32 relu_backward_param_3
)
{
	.reg .pred 	%p<3>;
	.reg .f32 	%f<3>;
	.reg .b32 	%r<10>;
	.reg .b64 	%rd<13>;


	ld.param.u64 	%rd3, [relu_backward_param_0];
	ld.param.u64 	%rd4, [relu_backward_param_1];
	ld.param.u64 	%rd5, [relu_backward_param_2];
	ld.param.u32 	%r2, [relu_backward_param_3];
	mov.u32 	%r3, %nctaid.x;
	mov.u32 	%r4, %ctaid.y;
	mov.u32 	%r5, %ctaid.x;
	mad.lo.s32 	%r6, %r4, %r3, %r5;
	mov.u32 	%r7, %ntid.x;
	mov.u32 	%r8, %tid.x;
	mad.lo.s32 	%r1, %r6, %r7, %r8;
	setp.ge.s32 	%p1, %r1, %r2;
	@%p1 bra 	$L__BB1_4;

	cvta.to.global.u64 	%rd6, %rd5;
	cvt.s64.s32 	%rd1, %r1;
	cvta.to.global.u64 	%rd7, %rd3;
	mul.wide.s32 	%rd8, %r1, 4;
	add.s64 	%rd9, %rd7, %rd8;
	ld.global.f32 	%f1, [%rd9];
	setp.gt.f32 	%p2, %f1, 0f00000000;
	add.s64 	%rd2, %rd6, %rd8;
	@%p2 bra 	$L__BB1_3;
	bra.uni 	$L__BB1_2;

$L__BB1_3:
	cvta.to.global.u64 	%rd10, %rd4;
	shl.b64 	%rd11, %rd1, 2;
	add.s64 	%rd12, %rd10, %rd11;
	ld.global.f32 	%f2, [%rd12];
	st.global.f32 	[%rd2], %f2;
	bra.uni 	$L__BB1_4;

$L__BB1_2:
	mov.u32 	%r9, 0;
	st.global.u32 	[%rd2], %r9;

$L__BB1_4:
	ret;

}
	// .globl	relu_backward_temp
.visible .entry relu_backward_temp(
	.param .u64 relu_backward_temp_param_0,
	.param .u64 relu_backward_temp_param_1,
	.param .u64 relu_backward_temp_param_2,
	.param .u32 relu_backward_temp_param_3
)
{
	.reg .pred 	%p<3>;
	.reg .f32 	%f<7>;
	.reg .b32 	%r<9>;
	.reg .b64 	%rd<13>;


	ld.param.u64 	%rd3, [relu_backward_temp_param_0];
	ld.param.u64 	%rd4, [relu_backward_temp_param_1];
	ld.param.u64 	%rd5, [relu_backward_temp_param_2];
	ld.param.u32 	%r2, [relu_backward_temp_param_3];
	mov.u32 	%r3, %nctaid.x;
	mov.u32 	%r4, %ctaid.y;
	mov.u32 	%r5, %ctaid.x;
	mad.lo.s32 	%r6, %r4, %r3, %r5;
	mov.u32 	%r7, %ntid.x;
	mov.u32 	%r8, %tid.x;
	mad.lo.s32 	%r1, %r6, %r7, %r8;
	setp.ge.s32 	%p1, %r1, %r2;
	@%p1 bra 	$L__BB2_4;

	cvta.to.global.u64 	%rd6, %rd5;
	cvt.s64.s32 	%rd1, %r1;
	cvta.to.global.u64 	%rd7, %rd3;
	mul.wide.s32 	%rd8, %r1, 4;
	add.s64 	%rd9, %rd7, %rd8;
	ld.global.f32 	%f1, [%rd9];
	setp.gt.f32 	%p2, %f1, 0f00000000;
	add.s64 	%rd2, %rd6, %rd8;
	@%p2 bra 	$L__BB2_3;
	bra.uni 	$L__BB2_2;

$L__BB2_3:
	cvta.to.global.u64 	%rd10, %rd4;
	shl.b64 	%rd11, %rd1, 2;
	add.s64 	%rd12, %rd10, %rd11;
	ld.global.f32 	%f4, [%rd2];
	ld.global.f32 	%f5, [%rd12];
	add.f32 	%f6, %f5, %f4;
	st.global.f32 	[%rd2], %f6;
	bra.uni 	$L__BB2_4;

$L__BB2_2:
	ld.global.f32 	%f2, [%rd2];
	add.f32 	%f3, %f2, 0f00000000;
	st.global.f32 	[%rd2], %f3;

$L__BB2_4:
	ret;

}
	// .globl	leakyRelu_forward
.visible .entry leakyRelu_forward(
	.param .u64 leakyRelu_forward_param_0,
	.param .u64 leakyRelu_forward_param_1,
	.param .u32 leakyRelu_forward_param_2,
	.param .f32 leakyRelu_forward_param_3
)
{
	.reg .pred 	%p<3>;
	.reg .f32 	%f<4>;
	.reg .b32 	%r<9>;
	.reg .b64 	%rd<8>;


	ld.param.u64 	%rd2, [leakyRelu_forward_param_0];
	ld.param.u64 	%rd3, [leakyRelu_forward_param_1];
	ld.param.u32 	%r2, [leakyRelu_forward_param_2];
	ld.param.f32 	%f2, [leakyRelu_forward_param_3];
	mov.u32 	%r3, %ctaid.x;
	mov.u32 	%r4, %nctaid.x;
	mov.u32 	%r5, %ctaid.y;
	mad.lo.s32 	%r6, %r5, %r4, %r3;
	mov.u32 	%r7, %ntid.x;
	mov.u32 	%r8, %tid.x;
	mad.lo.s32 	%r1, %r6, %r7, %r8;
	setp.ge.s32 	%p1, %r1, %r2;
	@%p1 bra 	$L__BB3_4;

	cvta.to.global.u64 	%rd4, %rd2;
	mul.wide.s32 	%rd5, %r1, 4;
	add.s64 	%rd6, %rd4, %rd5;
	ld.global.f32 	%f1, [%rd6];
	setp.gt.f32 	%p2, %f1, 0f00000000;
	cvta.to.global.u64 	%rd7, %rd3;
	add.s64 	%rd1, %rd7, %rd5;
	@%p2 bra 	$L__BB3_3;
	bra.uni 	$L__BB3_2;

$L__BB3_3:
	st.global.f32 	[%rd1], %f1;
	bra.uni 	$L__BB3_4;

$L__BB3_2:
	mul.f32 	%f3, %f1, %f2;
	st.global.f32 	[%rd1], %f3;

$L__BB3_4:
	ret;

}
	// .globl	leakyRelu_backward
.visible .entry leakyRelu_backward(
	.param .u64 leakyRelu_backward_param_0,
	.param .u64 leakyRelu_backward_param_1,
	.param .u64 leakyRelu_backward_param_2,
	.param .u32 leakyRelu_backward_param_3,
	.param .f32 leakyRelu_backward_param_4
)
{
	.reg .pred 	%p<3>;
	.reg .f32 	%f<5>;
	.reg .b32 	%r<9>;
	.reg .b64 	%rd<11>;


	ld.param.u64 	%rd2, [leakyRelu_backward_param_0];
	ld.param.u64 	%rd3, [leakyRelu_backward_param_1];
	ld.param.u64 	%rd4, [leakyRelu_backward_param_2];
	ld.param.u32 	%r2, [leakyRelu_backward_param_3];
	ld.param.f32 	%f2, [leakyRelu_backward_param_4];
	mov.u32 	%r3, %ctaid.x;
	mov.u32 	%r4, %nctaid.x;
	mov.u32 	%r5, %ctaid.y;
	mad.lo.s32 	%r6, %r5, %r4, %r3;
	mov.u32 	%r7, %ntid.x;
	mov.u32 	%r8, %tid.x;
	mad.lo.s32 	%r1, %r6, %r7, %r8;
	setp.ge.s32 	%p1, %r1, %r2;
	@%p1 bra 	$L__BB4_4;

	cvta.to.global.u64 	%rd5, %rd4;
	cvta.to.global.u64 	%rd6, %rd2;
	mul.wide.s32 	%rd7, %r1, 4;
	add.s64 	%rd8, %rd6, %rd7;
	ld.global.f32 	%f3, [%rd8];
	setp.gt.f32 	%p2, %f3, 0f00000000;
	cvta.to.global.u64 	%rd9, %rd3;
	add.s64 	%rd10, %rd9, %rd7;
	ld.global.f32 	%f1, [%rd10];
	add.s64 	%rd1, %rd5, %rd7;
	@%p2 bra 	$L__BB4_3;
	bra.uni 	$L__BB4_2;

$L__BB4_3:
	st.global.f32 	[%rd1], %f1;
	bra.uni 	$L__BB4_4;

$L__BB4_2:
	mul.f32 	%f4, %f1, %f2;
	st.global.f32 	[%rd1], %f4;

$L__BB4_4:
	ret;

}
	// .globl	leakyRelu_backward_temp
.visible .entry leakyRelu_backward_temp(
	.param .u64 leakyRelu_backward_temp_param_0,
	.param .u64 leakyRelu_backward_temp_param_1,
	.param .u64 leakyRelu_backward_temp_param_2,
	.param .u32 leakyRelu_backward_temp_param_3,
	.param .f32 leakyRelu_backward_temp_param_4
)
{
	.reg .pred 	%p<3>;
	.reg .f32 	%f<8>;
	.reg .b32 	%r<9>;
	.reg .b64 	%rd<11>;


	ld.param.u64 	%rd2, [leakyRelu_backward_temp_param_0];
	ld.param.u64 	%rd3, [leakyRelu_backward_temp_param_1];
	ld.param.u64 	%rd4, [leakyRelu_backward_temp_param_2];
	ld.param.u32 	%r2, [leakyRelu_backward_temp_param_3];
	ld.param.f32 	%f2, [leakyRelu_backward_temp_param_4];
	mov.u32 	%r3, %ctaid.x;
	mov.u32 	%r4, %nctaid.x;
	mov.u32 	%r5, %ctaid.y;
	mad.lo.s32 	%r6, %r5, %r4, %r3;
	mov.u32 	%r7, %ntid.x;
	mov.u32 	%r8, %tid.x;
	mad.lo.s32 	%r1, %r6, %r7, %r8;
	setp.ge.s32 	%p1, %r1, %r2;
	@%p1 bra 	$L__BB5_4;

	cvta.to.global.u64 	%rd5, %rd4;
	cvta.to.global.u64 	%rd6, %rd2;
	mul.wide.s32 	%rd7, %r1, 4;
	add.s64 	%rd8, %rd6, %rd7;
	ld.global.f32 	%f3, [%rd8];
	setp.gt.f32 	%p2, %f3, 0f00000000;
	cvta.to.global.u64 	%rd9, %rd3;
	add.s64 	%rd10, %rd9, %rd7;
	ld.global.f32 	%f1, [%rd10];
	add.s64 	%rd1, %rd5, %rd7;
	@%p2 bra 	$L__BB5_3;
	bra.uni 	$L__BB5_2;

$L__BB5_3:
	ld.global.f32 	%f6, [%rd1];
	add.f32 	%f7, %f1, %f6;
	st.global.f32 	[%rd1], %f7;
	bra.uni 	$L__BB5_4;

$L__BB5_2:
	ld.global.f32 	%f4, [%rd1];
	fma.rn.f32 	%f5, %f1, %f2, %f4;
	st.global.f32 	[%rd1], %f5;

$L__BB5_4:
	ret;

}
	// .globl	sigmod_forward
.visible .entry sigmod_forward(
	.param .u64 sigmod_forward_param_0,
	.param .u64 sigmod_forward_param_1,
	.param .u32 sigmod_forward_param_2
)
{
	.reg .pred 	%p<2>;
	.reg .f32 	%f<20>;
	.reg .b32 	%r<11>;
	.reg .b64 	%rd<8>;


	ld.param.u64 	%rd1, [sigmod_forward_param_0];
	ld.param.u64 	%rd2, [sigmod_forward_param_1];
	ld.param.u32 	%r2, [sigmod_forward_param_2];
	mov.u32 	%r3, %ctaid.x;
	mov.u32 	%r4, %nctaid.x;
	mov.u32 	%r5, %ctaid.y;
	mad.lo.s32 	%r6, %r5, %r4, %r3;
	mov.u32 	%r7, %ntid.x;
	mov.u32 	%r8, %tid.x;
	mad.lo.s32 	%r1, %r6, %r7, %r8;
	setp.ge.s32 	%p1, %r1, %r2;
	@%p1 bra 	$L__BB6_2;

	cvta.to.global.u64 	%rd3, %rd1;
	mul.wide.s32 	%rd4, %r1, 4;
	add.s64 	%rd5, %rd3, %rd4;
	ld.global.f32 	%f1, [%rd5];
	neg.f32 	%f2, %f1;
	mov.f32 	%f3, 0f3F000000;
	mov.f32 	%f4, 0f3BBB989D;
	fma.rn.f32 	%f5, %f2, %f4, %f3;
	mov.f32 	%f6, 0f3FB8AA3B;
	mov.f32 	%f7, 0f437C0000;
	cvt.sat.f32.f32 	%f8, %f5;
	mov.f32 	%f9, 0f4B400001;
	fma.rm.f32 	%f10, %f8, %f7, %f9;
	add.f32 	%f11, %f10, 0fCB40007F;
	neg.f32 	%f12, %f11;
	fma.rn.f32 	%f13, %f2, %f6, %f12;
	mov.f32 	%f14, 0f32A57060;
	fma.rn.f32 	%f15, %f2, %f14, %f13;
	mov.b32 	%r9, %f10;
	shl.b32 	%r10, %r9, 23;
	mov.b32 	%f16, %r10;
	ex2.approx.ftz.f32 	%f17, %f15;
	fma.rn.f32 	%f18, %f17, %f16, 0f3F800000;
	rcp.rn.f32 	%f19, %f18;
	cvta.to.global.u64 	%rd6, %rd2;
	add.s64 	%rd7, %rd6, %rd4;
	st.global.f32 	[%rd7], %f19;

$L__BB6_2:
	ret;

}
	// .globl	sigmod_backward
.visible .entry sigmod_backward(
	.param .u64 sigmod_backward_param_0,
	.param .u64 sigmod_backward_param_1,
	.param .u64 sigmod_backward_param_2,
	.param .u32 sigmod_backward_param_3
)
{
	.reg .pred 	%p<2>;
	.reg .f32 	%f<7>;
	.reg .b32 	%r<9>;
	.reg .b64 	%rd<11>;


	ld.param.u64 	%rd1, [sigmod_backward_param_0];
	ld.param.u64 	%rd2, [sigmod_backward_param_1];
	ld.param.u64 	%rd3, [sigmod_backward_param_2];
	ld.param.u32 	%r2, [sigmod_backward_param_3];
	mov.u32 	%r3, %ctaid.x;
	mov.u32 	%r4, %nctaid.x;
	mov.u32 	%r5, %ctaid.y;
	mad.lo.s32 	%r6, %r5, %r4, %r3;
	mov.u32 	%r7, %ntid.x;
	mov.u32 	%r8, %tid.x;
	mad.lo.s32 	%r1, %r6, %r7, %r8;
	setp.ge.s32 	%p1, %r1, %r2;
	@%p1 bra 	$L__BB7_2;

	cvta.to.global.u64 	%rd4, %rd1;
	cvta.to.global.u64 	%rd5, %rd2;
	mul.wide.s32 	%rd6, %r1, 4;
	add.s64 	%rd7, %rd5, %rd6;
	add.s64 	%rd8, %rd4, %rd6;
	ld.global.f32 	%f1, [%rd8];
	ld.global.f32 	%f2, [%rd7];
	mul.f32 	%f3, %f2, %f1;
	mov.f32 	%f4, 0f3F800000;
	sub.f32 	%f5, %f4, %f1;
	mul.f32 	%f6, %f3, %f5;
	cvta.to.global.u64 	%rd9, %rd3;
	add.s64 	%rd10, %rd9, %rd6;
	st.global.f32 	[%rd10], %f6;

$L__BB7_2:
	ret;

}
	// .globl	sigmod_backward_temp
.visible .entry sigmod_backward_temp(
	.param .u64 sigmod_backward_temp_param_0,
	.param .u64 sigmod_backward_temp_param_1,
	.param .u64 sigmod_backward_temp_param_2,
	.param .u32 sigmod_backward_temp_param_3
)
{
	.reg .pred 	%p<2>;
	.reg .f32 	%f<8>;
	.reg .b32 	%r<9>;
	.reg .b64 	%rd<11>;


	ld.param.u64 	%rd1, [sigmod_backward_temp_param_0];
	ld.param.u64 	%rd2, [sigmod_backward_temp_param_1];
	ld.param.u64 	%rd3, [sigmod_backward_temp_param_2];
	ld.param.u32 	%r2, [sigmod_backward_temp_param_3];
	mov.u32 	%r3, %ctaid.x;
	mov.u32 	%r4, %nctaid.x;
	mov.u32 	%r5, %ctaid.y;
	mad.lo.s32 	%r6, %r5, %r4, %r3;
	mov.u32 	%r7, %ntid.x;
	mov.u32 	%r8, %tid.x;
	mad.lo.s32 	%r1, %r6, %r7, %r8;
	setp.ge.s32 	%p1, %r1, %r2;
	@%p1 bra 	$L__BB8_2;

	cvta.to.global.u64 	%rd4, %rd1;
	cvta.to.global.u64 	%rd5, %rd2;
	mul.wide.s32 	%rd6, %r1, 4;
	add.s64 	%rd7, %rd5, %rd6;
	add.s64 	%rd8, %rd4, %rd6;
	ld.global.f32 	%f1, [%rd8];
	ld.global.f32 	%f2, [%rd7];
	mul.f32 	%f3, %f2, %f1;
	mov.f32 	%f4, 0f3F800000;
	sub.f32 	%f5, %f4, %f1;
	cvta.to.global.u64 	%rd9, %rd3;
	add.s64 	%rd10, %rd9, %rd6;
	ld.global.f32 	%f6, [%rd10];
	fma.rn.f32 	%f7, %f3, %f5, %f6;
	st.global.f32 	[%rd10], %f7;

$L__BB8_2:
	ret;

}
	// .globl	tanh_forward
.visible .entry tanh_forward(
	.param .u64 tanh_forward_param_0,
	.param .u64 tanh_forward_param_1,
	.param .u32 tanh_forward_param_2
)
{
	.reg .pred 	%p<2>;
	.reg .f32 	%f<32>;
	.reg .b32 	%r<13>;
	.reg .b64 	%rd<8>;


	ld.param.u64 	%rd1, [tanh_forward_param_0];
	ld.param.u64 	%rd2, [tanh_forward_param_1];
	ld.param.u32 	%r2, [tanh_forward_param_2];
	mov.u32 	%r3, %ctaid.x;
	mov.u32 	%r4, %nctaid.x;
	mov.u32 	%r5, %ctaid.y;
	mad.lo.s32 	%r6, %r5, %r4, %r3;
	mov.u32 	%r7, %ntid.x;
	mov.u32 	%r8, %tid.x;
	mad.lo.s32 	%r1, %r6, %r7, %r8;
	setp.ge.s32 	%p1, %r1, %r2;
	@%p1 bra 	$L__BB9_2;

	cvta.to.global.u64 	%rd3, %rd1;
	mul.wide.s32 	%rd4, %r1, 4;
	add.s64 	%rd5, %rd3, %rd4;
	ld.global.f32 	%f1, [%rd5];
	mov.f32 	%f2, 0f3F000000;
	mov.f32 	%f3, 0f3BBB989D;
	fma.rn.f32 	%f4, %f1, %f3, %f2;
	mov.f32 	%f5, 0f3FB8AA3B;
	mov.f32 	%f6, 0f437C0000;
	cvt.sat.f32.f32 	%f7, %f4;
	mov.f32 	%f8, 0f4B400001;
	fma.rm.f32 	%f9, %f7, %f6, %f8;
	add.f32 	%f10, %f9, 0fCB40007F;
	neg.f32 	%f11, %f10;
	fma.rn.f32 	%f12, %f1, %f5, %f11;
	mov.f32 	%f13, 0f32A57060;
	fma.rn.f32 	%f14, %f1, %f13, %f12;
	mov.b32 	%r9, %f9;
	shl.b32 	%r10, %r9, 23;
	mov.b32 	%f15, %r10;
	ex2.approx.ftz.f32 	%f16, %f14;
	mul.f32 	%f17, %f16, %f15;
	neg.f32 	%f18, %f1;
	fma.rn.f32 	%f19, %f18, %f3, %f2;
	cvt.sat.f32.f32 	%f20, %f19;
	fma.rm.f32 	%f21, %f20, %f6, %f8;
	add.f32 	%f22, %f21, 0fCB40007F;
	neg.f32 	%f23, %f22;
	fma.rn.f32 	%f24, %f18, %f5, %f23;
	fma.rn.f32 	%f25, %f18, %f13, %f24;
	mov.b32 	%r11, %f21;
	shl.b32 	%r12, %r11, 23;
	mov.b32 	%f26, %r12;
	ex2.approx.ftz.f32 	%f27, %f25;
	mul.f32 	%f28, %f27, %f26;
	sub.f32 	%f29, %f17, %f28;
	add.f32 	%f30, %f17, %f28;
	div.rn.f32 	%f31, %f29, %f30;
	cvta.to.global.u64 	%rd6, %rd2;
	add.s64 	%rd7, %rd6, %rd4;
	st.global.f32 	[%rd7], %f31;

$L__BB9_2:
	ret;

}
	// .globl	tanh_backward
.visible .entry tanh_backward(
	.param .u64 tanh_backward_param_0,
	.param .u64 tanh_backward_param_1,
	.param .u64 tanh_backward_param_2,
	.param .u32 tanh_backward_param_3
)
{
	.reg .pred 	%p<2>;
	.reg .f32 	%f<7>;
	.reg .b32 	%r<9>;
	.reg .b64 	%rd<11>;


	ld.param.u64 	%rd1, [tanh_backward_param_0];
	ld.param.u64 	%rd2, [tanh_backward_param_1];
	ld.param.u64 	%rd3, [tanh_backward_param_2];
	ld.param.u32 	%r2, [tanh_backward_param_3];
	mov.u32 	%r3, %ctaid.x;
	mov.u32 	%r4, %nctaid.x;
	mov.u32 	%r5, %ctaid.y;
	mad.lo.s32 	%r6, %r5, %r4, %r3;
	mov.u32 	%r7, %ntid.x;
	mov.u32 	%r8, %tid.x;
	mad.lo.s32 	%r1, %r6, %r7, %r8;
	setp.ge.s32 	%p1, %r1, %r2;
	@%p1 bra 	$L__BB10_2;

	cvta.to.global.u64 	%rd4, %rd1;
	cvta.to.global.u64 	%rd5, %rd2;
	mul.wide.s32 	%rd6, %r1, 4;
	add.s64 	%rd7, %rd5, %rd6;
	add.s64 	%rd8, %rd4, %rd6;
	ld.global.f32 	%f1, [%rd8];
	mul.f32 	%f2, %f1, %f1;
	mov.f32 	%f3, 0f3F800000;
	sub.f32 	%f4, %f3, %f2;
	ld.global.f32 	%f5, [%rd7];
	mul.f32 	%f6, %f5, %f4;
	cvta.to.global.u64 	%rd9, %rd3;
	add.s64 	%rd10, %rd9, %rd6;
	st.global.f32 	[%rd10], %f6;

$L__BB10_2:
	ret;

}
	// .globl	tanh_backward_temp
.visible .entry tanh_backward_temp(
	.param .u64 tanh_backward_temp_param_0,
	.param .u64 tanh_backward_temp_param_1,
	.param .u64 tanh_backward_temp_param_2,
	.param .u32 tanh_backward_temp_param_3
)
{
	.reg .pred 	%p<2>;
	.reg .f32 	%f<8>;
	.reg .b32 	%r<9>;
	.reg .b64 	%rd<11>;


	ld.param.u64 	%rd1, [tanh_backward_temp_param_0];
	ld.param.u64 	%rd2, [tanh_backward_temp_param_1];
	ld.param.u64 	%rd3, [tanh_backward_temp_param_2];
	ld.param.u32 	%r2, [tanh_backward_temp_param_3];
	mov.u32 	%r3, %ctaid.x;
	mov.u32 	%r4, %nctaid.x;
	mov.u32 	%r5, %ctaid.y;
	mad.lo.s32 	%r6, %r5, %r4, %r3;
	mov.u32 	%r7, %ntid.x;
	mov.u32 	%r8, %tid.x;
	mad.lo.s32 	%r1, %r6, %r7, %r8;
	setp.ge.s32 	%p1, %r1, %r2;
	@%p1 bra 	$L__BB11_2;

	cvta.to.global.u64 	%rd4, %rd1;
	cvta.to.global.u64 	%rd5, %rd2;
	mul.wide.s32 	%rd6, %r1, 4;
	add.s64 	%rd7, %rd5, %rd6;
	add.s64 	%rd8, %rd4, %rd6;
	ld.global.f32 	%f1, [%rd8];
	mul.f32 	%f2, %f1, %f1;
	mov.f32 	%f3, 0f3F800000;
	sub.f32 	%f4, %f3, %f2;
	ld.global.f32 	%f5, [%rd7];
	cvta.to.global.u64 	%rd9, %rd3;
	add.s64 	%rd10, %rd9, %rd6;
	ld.global.f32 	%f6, [%rd10];
	fma.rn.f32 	%f7, %f5, %f4, %f6;
	st.global.f32 	[%rd10], %f7;

$L__BB11_2:
	ret;

}
	// .globl	silu_forward
.visible .entry silu_forward(
	.param .u64 silu_forward_param_0,
	.param .u64 silu_forward_param_1,
	.param .u32 silu_forward_param_2
)
{
	.reg .pred 	%p<2>;
	.reg .f32 	%f<20>;
	.reg .b32 	%r<11>;
	.reg .b64 	%rd<8>;


	ld.param.u64 	%rd1, [silu_forward_param_0];
	ld.param.u64 	%rd2, [silu_forward_param_1];
	ld.param.u32 	%r2, [silu_forward_param_2];
	mov.u32 	%r3, %ctaid.x;
	mov.u32 	%r4, %nctaid.x;
	mov.u32 	%r5, %ctaid.y;
	mad.lo.s32 	%r6, %r5, %r4, %r3;
	mov.u32 	%r7, %ntid.x;
	mov.u32 	%r8, %tid.x;
	mad.lo.s32 	%r1, %r6, %r7, %r8;
	setp.ge.s32 	%p1, %r1, %r2;
	@%p1 bra 	$L__BB12_2;

	cvta.to.global.u64 	%rd3, %rd1;
	mul.wide.s32 	%rd4, %r1, 4;
	add.s64 	%rd5, %rd3, %rd4;
	ld.global.f32 	%f1, [%rd5];
	neg.f32 	%f2, %f1;
	mov.f32 	%f3, 0f3F000000;
	mov.f32 	%f4, 0f3BBB989D;
	fma.rn.f32 	%f5, %f2, %f4, %f3;
	mov.f32 	%f6, 0f3FB8AA3B;
	mov.f32 	%f7, 0f437C0000;
	cvt.sat.f32.f32 	%f8, %f5;
	mov.f32 	%f9, 0f4B400001;
	fma.rm.f32 	%f10, %f8, %f7, %f9;
	add.f32 	%f11, %f10, 0fCB40007F;
	neg.f32 	%f12, %f11;
	fma.rn.f32 	%f13, %f2, %f6, %f12;
	mov.f32 	%f14, 0f32A57060;
	fma.rn.f32 	%f15, %f2, %f14, %f13;
	mov.b32 	%r9, %f10;
	shl.b32 	%r10, %r9, 23;
	mov.b32 	%f16, %r10;
	ex2.approx.ftz.f32 	%f17, %f15;
	fma.rn.f32 	%f18, %f17, %f16, 0f3F800000;
	div.rn.f32 	%f19, %f1, %f18;
	cvta.to.global.u64 	%rd6, %rd2;
	add.s64 	%rd7, %rd6, %rd4;
	st.global.f32 	[%rd7], %f19;

$L__BB12_2:
	ret;

}
	// .globl	silu_backward
.visible .entry silu_backward(
	.param .u64 silu_backward_param_0,
	.param .u64 silu_backward_param_1,
	.param .u64 silu_backward_param_2,
	.param .u64 silu_backward_param_3,
	.param .u32 silu_backward_param_4
)
{
	.reg .pred 	%p<2>;
	.reg .f32 	%f<26>;
	.reg .b32 	%r<11>;
	.reg .b64 	%rd<11>;


	ld.param.u64 	%rd1, [silu_backward_param_0];
	ld.param.u64 	%rd2, [silu_backward_param_2];
	ld.param.u64 	%rd3, [silu_backward_param_3];
	ld.param.u32 	%r2, [silu_backward_param_4];
	mov.u32 	%r3, %ctaid.x;
	mov.u32 	%r4, %nctaid.x;
	mov.u32 	%r5, %ctaid.y;
	mad.lo.s32 	%r6, %r5, %r4, %r3;
	mov.u32 	%r7, %ntid.x;
	mov.u32 	%r8, %tid.x;
	mad.lo.s32 	%r1, %r6, %r7, %r8;
	setp.ge.s32 	%p1, %r1, %r2;
	@%p1 bra 	$L__BB13_2;

	cvta.to.global.u64 	%rd4, %rd1;
	mul.wide.s32 	%rd5, %r1, 4;
	add.s64 	%rd6, %rd4, %rd5;
	ld.global.f32 	%f1, [%rd6];
	neg.f32 	%f2, %f1;
	mov.f32 	%f3, 0f3F000000;
	mov.f32 	%f4, 0f3BBB989D;
	fma.rn.f32 	%f5, %f2, %f4, %f3;
	mov.f32 	%f6, 0f3FB8AA3B;
	mov.f32 	%f7, 0f437C0000;
	cvt.sat.f32.f32 	%f8, %f5;
	mov.f32 	%f9, 0f4B400001;
	fma.rm.f32 	%f10, %f8, %f7, %f9;
	add.f32 	%f11, %f10, 0fCB40007F;
	neg.f32 	%f12, %f11;
	fma.rn.f32 	%f13, %f2, %f6, %f12;
	mov.f32 	%f14, 0f32A57060;
	fma.rn.f32 	%f15, %f2, %f14, %f13;
	mov.b32 	%r9, %f10;
	shl.b32 	%r10, %r9, 23;
	mov.b32 	%f16, %r10;
	ex2.approx.ftz.f32 	%f17, %f15;
	fma.rn.f32 	%f18, %f17, %f16, 0f3F800000;
	mov.f32 	%f19, 0f3F800000;
	rcp.rn.f32 	%f20, %f18;
	cvta.to.global.u64 	%rd7, %rd2;
	add.s64 	%rd8, %rd7, %rd5;
	sub.f32 	%f21, %f19, %f20;
	fma.rn.f32 	%f22, %f1, %f21, 0f3F800000;
	mul.f32 	%f23, %f20, %f22;
	ld.global.f32 	%f24, [%rd8];
	mul.f32 	%f25, %f24, %f23;
	cvta.to.global.u64 	%rd9, %rd3;
	add.s64 	%rd10, %rd9, %rd5;
	st.global.f32 	[%rd10], %f25;

$L__BB13_2:
	ret;

}
	// .globl	silu_backward_temp
.visible .entry silu_backward_temp(
	.param .u64 silu_backward_temp_param_0,
	.param .u64 silu_backward_temp_param_1,
	.param .u64 silu_backward_temp_param_2,
	.param .u64 silu_backward_temp_param_3,
	.param .u32 silu_backward_temp_param_4
)
{
	.reg .pred 	%p<2>;
	.reg .f32 	%f<27>;
	.reg .b32 	%r<11>;
	.reg .b64 	%rd<14>;


	ld.param.u64 	%rd1, [silu_backward_temp_param_0];
	ld.param.u64 	%rd2, [silu_backward_temp_param_1];
	ld.param.u64 	%rd3, [silu_backward_temp_param_2];
	ld.param.u64 	%rd4, [silu_backward_temp_param_3];
	ld.param.u32 	%r2, [silu_backward_temp_param_4];
	mov.u32 	%r3, %ctaid.x;
	mov.u32 	%r4, %nctaid.x;
	mov.u32 	%r5, %ctaid.y;
	mad.lo.s32 	%r6, %r5, %r4, %r3;
	mov.u32 	%r7, %ntid.x;
	mov.u32 	%r8, %tid.x;
	mad.lo.s32 	%r1, %r6, %r7, %r8;
	setp.ge.s32 	%p1, %r1, %r2;
	@%p1 bra 	$L__BB14_2;

	cvta.to.global.u64 	%rd5, %rd2;
	cvta.to.global.u64 	%rd6, %rd3;
	mul.wide.s32 	%rd7, %r1, 4;
	add.s64 	%rd8, %rd6, %rd7;
	add.s64 	%rd9, %rd5, %rd7;
	cvta.to.global.u64 	%rd10, %rd1;
	add.s64 	%rd11, %rd10, %rd7;
	ld.global.f32 	%f1, [%rd11];
	neg.f32 	%f2, %f1;
	mov.f32 	%f3, 0f3F000000;
	mov.f32 	%f4, 0f3BBB989D;
	fma.rn.f32 	%f5, %f2, %f4, %f3;
	mov.f32 	%f6, 0f3FB8AA3B;
	mov.f32 	%f7, 0f437C0000;
	cvt.sat.f32.f32 	%f8, %f5;
	mov.f32 	%f9, 0f4B400001;
	fma.rm.f32 	%f10, %f8, %f7, %f9;
	add.f32 	%f11, %f10, 0fCB40007F;
	neg.f32 	%f12, %f11;
	fma.rn.f32 	%f13, %f2, %f6, %f12;
	mov.f32 	%f14, 0f32A57060;
	fma.rn.f32 	%f15, %f2, %f14, %f13;
	mov.b32 	%r9, %f10;
	shl.b32 	%r10, %r9, 23;
	mov.b32 	%f16, %r10;
	ex2.approx.ftz.f32 	%f17, %f15;
	fma.rn.f32 	%f18, %f17, %f16, 0f3F800000;
	mov.f32 	%f19, 0f3F800000;
	rcp.rn.f32 	%f20, %f18;
	ld.global.f32 	%f21, [%rd9];
	sub.f32 	%f22, %f19, %f21;
	fma.rn.f32 	%f23, %f22, %f20, %f21;
	ld.global.f32 	%f24, [%rd8];
	cvta.to.global.u64 	%rd12, %rd4;
	add.s64 	%rd13, %rd12, %rd7;
	ld.global.f32 	%f25, [%rd13];
	fma.rn.f32 	%f26, %f24, %f23, %f25;
	st.global.f32 	[%rd13], %f26;

$L__BB14_2:
	ret;

}
	// .globl	gelu_fwd_cuda
.visible .entry gelu_fwd_cuda(
	.param .u64 gelu_fwd_cuda_param_0,
	.param .u64 gelu_fwd_cuda_param_1,
	.param .u32 gelu_fwd_cuda_param_2
)
{
	.reg .pred 	%p<2>;
	.reg .f32 	%f<21>;
	.reg .b32 	%r<8>;
	.reg .f64 	%fd<3>;
	.reg .b64 	%rd<8>;


	ld.param.u64 	%rd1, [gelu_fwd_cuda_param_0];
	ld.param.u64 	%rd2, [gelu_fwd_cuda_param_1];
	ld.param.u32 	%r2, [gelu_fwd_cuda_param_2];
	mov.u32 	%r3, %tid.x;
	mov.u32 	%r4, %ntid.x;
	mov.u32 	%r5, %ctaid.x;
	mad.lo.s32 	%r1, %r5, %r4, %r3;
	setp.ge.s32 	%p1, %r1, %r2;
	@%p1 bra 	$L__BB15_2;

	cvta.to.global.u64 	%rd3, %rd1;
	mul.wide.s32 	%rd4, %r1, 4;
	add.s64 	%rd5, %rd3, %rd4;
	ld.global.f32 	%f1, [%rd5];
	cvt.f64.f32 	%fd1, %f1;
	mul.f64 	%fd2, %fd1, 0dBFFB3B645A1CAC08;
	cvt.rn.f32.f64 	%f2, %fd2;
	mov.f32 	%f3, 0f3F000000;
	mov.f32 	%f4, 0f3BBB989D;
	fma.rn.f32 	%f5, %f2, %f4, %f3;
	mov.f32 	%f6, 0f3FB8AA3B;
	mov.f32 	%f7, 0f437C0000;
	cvt.sat.f32.f32 	%f8, %f5;
	mov.f32 	%f9, 0f4B400001;
	fma.rm.f32 	%f10, %f8, %f7, %f9;
	add.f32 	%f11, %f10, 0fCB40007F;
	neg.f32 	%f12, %f11;
	fma.rn.f32 	%f13, %f2, %f6, %f12;
	mov.f32 	%f14, 0f32A57060;
	fma.rn.f32 	%f15, %f2, %f14, %f13;
	mov.b32 	%r6, %f10;
	shl.b32 	%r7, %r6, 23;
	mov.b32 	%f16, %r7;
	ex2.approx.ftz.f32 	%f17, %f15;
	fma.rn.f32 	%f18, %f17, %f16, 0f3F800000;
	rcp.rn.f32 	%f19, %f18;
	mul.f32 	%f20, %f1, %f19;
	cvta.to.global.u64 	%rd6, %rd2;
	add.s64 	%rd7, %rd6, %rd4;
	st.global.f32 	[%rd7], %f20;

$L__BB15_2:
	ret;

}
	// .globl	gelu_bwd_cuda
.visible .entry gelu_bwd_cuda(
	.param .u64 gelu_bwd_cuda_param_0,
	.param .u64 gelu_bwd_cuda_param_1,
	.param .u64 gelu_bwd_cuda_param_2,
	.param .u32 gelu_bwd_cuda_param_3
)
{
	.reg .pred 	%p<2>;
	.reg .f32 	%f<25>;
	.reg .b32 	%r<8>;
	.reg .f64 	%fd<9>;
	.reg .b64 	%rd<11>;


	ld.param.u64 	%rd1, [gelu_bwd_cuda_param_0];
	ld.param.u64 	%rd2, [gelu_bwd_cuda_param_1];
	ld.param.u64 	%rd3, [gelu_bwd_cuda_param_2];
	ld.param.u32 	%r2, [gelu_bwd_cuda_param_3];
	mov.u32 	%r3, %tid.x;
	mov.u32 	%r4, %ntid.x;
	mov.u32 	%r5, %ctaid.x;
	mad.lo.s32 	%r1, %r5, %r4, %r3;
	setp.ge.s32 	%p1, %r1, %r2;
	@%p1 bra 	$L__BB16_2;

	cvta.to.global.u64 	%rd4, %rd1;
	mul.wide.s32 	%rd5, %r1, 4;
	add.s64 	%rd6, %rd4, %rd5;
	ld.global.f32 	%f1, [%rd6];
	cvt.f64.f32 	%fd1, %f1;
	mul.f64 	%fd2, %fd1, 0d3FFB3B645A1CAC08;
	cvt.rn.f32.f64 	%f2, %fd2;
	neg.f32 	%f3, %f2;
	mov.f32 	%f4, 0f3F000000;
	mov.f32 	%f5, 0f3BBB989D;
	fma.rn.f32 	%f6, %f3, %f5, %f4;
	mov.f32 	%f7, 0f3FB8AA3B;
	mov.f32 	%f8, 0f437C0000;
	cvt.sat.f32.f32 	%f9, %f6;
	mov.f32 	%f10, 0f4B400001;
	fma.rm.f32 	%f11, %f9, %f8, %f10;
	add.f32 	%f12, %f11, 0fCB40007F;
	neg.f32 	%f13, %f12;
	fma.rn.f32 	%f14, %f3, %f7, %f13;
	mov.f32 	%f15, 0f32A57060;
	fma.rn.f32 	%f16, %f3, %f15, %f14;
	mov.b32 	%r6, %f11;
	shl.b32 	%r7, %r6, 23;
	mov.b32 	%f17, %r7;
	ex2.approx.ftz.f32 	%f18, %f16;
	fma.rn.f32 	%f19, %f18, %f17, 0f3F800000;
	mov.f32 	%f20, 0f3F800000;
	rcp.rn.f32 	%f21, %f19;
	cvta.to.global.u64 	%rd7, %rd2;
	add.s64 	%rd8, %rd7, %rd5;
	ld.global.f32 	%f22, [%rd8];
	cvt.f64.f32 	%fd3, %f22;
	cvt.f64.f32 	%fd4, %f21;
	mul.f64 	%fd5, %fd2, %fd4;
	sub.f32 	%f23, %f20, %f21;
	cvt.f64.f32 	%fd6, %f23;
	fma.rn.f64 	%fd7, %fd5, %fd6, %fd4;
	mul.f64 	%fd8, %fd7, %fd3;
	cvt.rn.f32.f64 	%f24, %fd8;
	cvta.to.global.u64 	%rd9, %rd3;
	add.s64 	%rd10, %rd9, %rd5;
	st.global.f32 	[%rd10], %f24;

$L__BB16_2:
	ret;

}
	// .globl	gelu_forward
.visible .entry gelu_forward(
	.param .u64 gelu_forward_param_0,
	.param .u64 gelu_forward_param_1,
	.param .u32 gelu_forward_param_2
)
{
	.reg .pred 	%p<4>;
	.reg .f32 	%f<32>;
	.reg .b32 	%r<10>;
	.reg .b64 	%rd<10>;


	ld.param.u64 	%rd2, [gelu_forward_param_0];
	ld.param.u64 	%rd3, [gelu_forward_param_1];
	ld.param.u32 	%r2, [gelu_forward_param_2];
	mov.u32 	%r3, %tid.x;
	mov.u32 	%r4, %ntid.x;
	mov.u32 	%r5, %ctaid.x;
	mad.lo.s32 	%r1, %r5, %r4, %r3;
	setp.ge.s32 	%p1, %r1, %r2;
	@%p1 bra 	$L__BB17_5;

	cvta.to.global.u64 	%rd4, %rd2;
	cvt.s64.s32 	%rd1, %r1;
	mul.wide.s32 	%rd5, %r1, 4;
	add.s64 	%rd6, %rd4, %rd5;
	ld.global.f32 	%f1, [%rd6];
	mul.f32 	%f7, %f1, 0f3D372713;
	mul.f32 	%f8, %f1, %f7;
	fma.rn.f32 	%f9, %f1, %f8, %f1;
	mul.f32 	%f2, %f9, 0f3F4C4229;
	abs.f32 	%f3, %f2;
	setp.ltu.f32 	%p2, %f3, 0f3F19999A;
	@%p2 bra 	$L__BB17_3;
	bra.uni 	$L__BB17_2;

$L__BB17_3:
	mul.f32 	%f18, %f2, %f2;
	mov.f32 	%f19, 0fBD563CAE;
	mov.f32 	%f20, 0f3C80F082;
	fma.rn.f32 	%f21, %f20, %f18, %f19;
	mov.f32 	%f22, 0f3E085941;
	fma.rn.f32 	%f23, %f21, %f18, %f22;
	mov.f32 	%f24, 0fBEAAA9ED;
	fma.rn.f32 	%f25, %f23, %f18, %f24;
	mov.f32 	%f26, 0f00000000;
	fma.rn.f32 	%f27, %f25, %f18, %f26;
	fma.rn.f32 	%f31, %f27, %f2, %f2;
	bra.uni 	$L__BB17_4;

$L__BB17_2:
	mul.f32 	%f10, %f3, 0f4038AA3B;
	ex2.approx.ftz.f32 	%f11, %f10;
	add.f32 	%f12, %f11, 0f3F800000;
	mov.f32 	%f13, 0f3F800000;
	rcp.approx.ftz.f32 	%f14, %f12;
	mov.f32 	%f15, 0fC0000000;
	fma.rn.f32 	%f16, %f14, %f15, %f13;
	setp.ge.f32 	%p3, %f3, 0f41102CB4;
	selp.f32 	%f17, 0f3F800000, %f16, %p3;
	mov.b32 	%r6, %f17;
	mov.b32 	%r7, %f2;
	and.b32  	%r8, %r7, -2147483648;
	or.b32  	%r9, %r8, %r6;
	mov.b32 	%f31, %r9;

$L__BB17_4:
	add.f32 	%f28, %f31, 0f3F800000;
	mul.f32 	%f29, %f1, 0f3F000000;
	mul.f32 	%f30, %f29, %f28;
	cvta.to.global.u64 	%rd7, %rd3;
	shl.b64 	%rd8, %rd1, 2;
	add.s64 	%rd9, %rd7, %rd8;
	st.global.f32 	[%rd9], %f30;

$L__BB17_5:
	ret;

}
	// .globl	gelu_old_forward
.visible .entry gelu_old_forward(
	.param .u64 gelu_old_forward_param_0,
	.param .u64 gelu_old_forward_param_1,
	.param .u32 gelu_old_forward_param_2
)
{
	.reg .pred 	%p<4>;
	.reg .f32 	%f<31>;
	.reg .b32 	%r<10>;
	.reg .b64 	%rd<10>;


	ld.param.u64 	%rd2, [gelu_old_forward_param_0];
	ld.param.u64 	%rd3, [gelu_old_forward_param_1];
	ld.param.u32 	%r2, [gelu_old_forward_param_2];
	mov.u32 	%r3, %tid.x;
	mov.u32 	%r4, %ntid.x;
	mov.u32 	%r5, %ctaid.x;
	mad.lo.s32 	%r1, %r5, %r4, %r3;
	setp.ge.s32 	%p1, %r1, %r2;
	@%p1 bra 	$L__BB18_4;

	cvta.to.global.u64 	%rd4, %rd2;
	cvt.s64.s32 	%rd1, %r1;
	mul.wide.s32 	%rd5, %r1, 4;
	add.s64 	%rd6, %rd4, %rd5;
	ld.global.f32 	%f1, [%rd6];
	mul.f32 	%f2, %f1, 0f3F3504F3;
	abs.f32 	%f6, %f2;
	setp.ltu.f32 	%p2, %f6, 0f3F8060FE;
	setp.ge.f32 	%p3, %f6, 0f3F8060FE;
	mul.f32 	%f7, %f2, %f2;
	selp.f32 	%f8, %f6, %f7, %p3;
	selp.f32 	%f9, 0f3789CA3C, 0f38B1E96A, %p3;
	selp.f32 	%f10, 0fB9F560B9, 0fBA574D20, %p3;
	fma.rn.f32 	%f11, %f9, %f8, %f10;
	selp.f32 	%f12, 0f3BAC840B, 0f3BAAD5EA, %p3;
	fma.rn.f32 	%f13, %f11, %f8, %f12;
	selp.f32 	%f14, 0fBD0C8162, 0fBCDC1BE7, %p3;
	fma.rn.f32 	%f15, %f13, %f8, %f14;
	selp.f32 	%f16, 0f3E1CF906, 0f3DE718AF, %p3;
	fma.rn.f32 	%f17, %f15, %f8, %f16;
	selp.f32 	%f18, 0f3F6A937E, 0fBEC093AC, %p3;
	fma.rn.f32 	%f19, %f17, %f8, %f18;
	selp.f32 	%f20, 0f3F20D842, 0f3E0375D3, %p3;
	fma.rn.f32 	%f21, %f19, %f8, %f20;
	neg.f32 	%f22, %f6;
	selp.f32 	%f23, %f22, %f2, %p3;
	fma.rn.f32 	%f30, %f21, %f23, %f23;
	@%p2 bra 	$L__BB18_3;

	ex2.approx.ftz.f32 	%f24, %f30;
	mov.f32 	%f25, 0f3F800000;
	sub.f32 	%f26, %f25, %f24;
	mov.b32 	%r6, %f26;
	mov.b32 	%r7, %f2;
	and.b32  	%r8, %r7, -2147483648;
	or.b32  	%r9, %r8, %r6;
	mov.b32 	%f30, %r9;

$L__BB18_3:
	add.f32 	%f27, %f30, 0f3F800000;
	mul.f32 	%f28, %f1, 0f3F000000;
	mul.f32 	%f29, %f28, %f27;
	cvta.to.global.u64 	%rd7, %rd3;
	shl.b64 	%rd8, %rd1, 2;
	add.s64 	%rd9, %rd7, %rd8;
	st.global.f32 	[%rd9], %f29;

$L__BB18_4:
	ret;

}
	// .globl	gelu_backward
.visible .entry gelu_backward(
	.param .u64 gelu_backward_param_0,
	.param .u64 gelu_backward_param_1,
	.param .u64 gelu_backward_param_2,
	.param .u32 gelu_backward_param_3
)
{
	.reg .pred 	%p<6>;
	.reg .f32 	%f<61>;
	.reg .b32 	%r<15>;
	.reg .b64 	%rd<13>;


	ld.param.u64 	%rd2, [gelu_backward_param_0];
	ld.param.u64 	%rd3, [gelu_backward_param_1];
	ld.param.u64 	%rd4, [gelu_backward_param_2];
	ld.param.u32 	%r2, [gelu_backward_param_3];
	mov.u32 	%r3, %ctaid.x;
	mov.u32 	%r4, %ntid.x;
	mov.u32 	%r5, %tid.x;
	mad.lo.s32 	%r1, %r3, %r4, %r5;
	setp.ge.s32 	%p1, %r1, %r2;
	@%p1 bra 	$L__BB19_5;

	cvta.to.global.u64 	%rd5, %rd3;
	cvt.s64.s32 	%rd1, %r1;
	mul.wide.s32 	%rd6, %r1, 4;
	add.s64 	%rd7, %rd5, %rd6;
	ld.global.f32 	%f1, [%rd7];
	mul.f32 	%f7, %f1, 0f3D372713;
	mul.f32 	%f8, %f1, %f7;
	fma.rn.f32 	%f9, %f1, %f8, %f1;
	mul.f32 	%f2, %f9, 0f3F4C4229;
	abs.f32 	%f3, %f2;
	setp.ltu.f32 	%p2, %f3, 0f3F19999A;
	@%p2 bra 	$L__BB19_3;
	bra.uni 	$L__BB19_2;

$L__BB19_3:
	mul.f32 	%f18, %f2, %f2;
	mov.f32 	%f19, 0fBD563CAE;
	mov.f32 	%f20, 0f3C80F082;
	fma.rn.f32 	%f21, %f20, %f18, %f19;
	mov.f32 	%f22, 0f3E085941;
	fma.rn.f32 	%f23, %f21, %f18, %f22;
	mov.f32 	%f24, 0fBEAAA9ED;
	fma.rn.f32 	%f25, %f23, %f18, %f24;
	mov.f32 	%f26, 0f00000000;
	fma.rn.f32 	%f27, %f25, %f18, %f26;
	fma.rn.f32 	%f60, %f27, %f2, %f2;
	bra.uni 	$L__BB19_4;

$L__BB19_2:
	mul.f32 	%f10, %f3, 0f4038AA3B;
	ex2.approx.ftz.f32 	%f11, %f10;
	add.f32 	%f12, %f11, 0f3F800000;
	mov.f32 	%f13, 0f3F800000;
	rcp.approx.ftz.f32 	%f14, %f12;
	mov.f32 	%f15, 0fC0000000;
	fma.rn.f32 	%f16, %f14, %f15, %f13;
	setp.ge.f32 	%p3, %f3, 0f41102CB4;
	selp.f32 	%f17, 0f3F800000, %f16, %p3;
	mov.b32 	%r6, %f17;
	mov.b32 	%r7, %f2;
	and.b32  	%r8, %r7, -2147483648;
	or.b32  	%r9, %r8, %r6;
	mov.b32 	%f60, %r9;

$L__BB19_4:
	mov.f32 	%f28, 0f3FB8AA3B;
	mul.rn.f32 	%f29, %f3, %f28;
	cvt.rzi.f32.f32 	%f30, %f29;
	abs.f32 	%f31, %f30;
	setp.gt.f32 	%p4, %f31, 0f42FC0000;
	mov.b32 	%r10, %f30;
	and.b32  	%r11, %r10, -2147483648;
	or.b32  	%r12, %r11, 1123811328;
	mov.b32 	%f32, %r12;
	selp.f32 	%f33, %f32, %f30, %p4;
	mov.f32 	%f34, 0fBF317218;
	fma.rn.f32 	%f35, %f33, %f34, %f3;
	mov.f32 	%f36, 0f3102E308;
	fma.rn.f32 	%f37, %f33, %f36, %f35;
	mul.f32 	%f38, %f37, 0f3FB8AA3B;
	add.f32 	%f39, %f33, 0f4B40007D;
	mov.b32 	%r13, %f39;
	shl.b32 	%r14, %r13, 23;
	mov.b32 	%f40, %r14;
	ex2.approx.ftz.f32 	%f41, %f38;
	mul.f32 	%f42, %f41, %f40;
	mov.f32 	%f43, 0f3E000000;
	div.approx.f32 	%f44, %f43, %f42;
	mov.f32 	%f45, 0f40000000;
	fma.rn.f32 	%f46, %f45, %f42, %f44;
	setp.ge.f32 	%p5, %f3, 0f42B40000;
	selp.f32 	%f47, 0f7F800000, %f46, %p5;
	mul.f32 	%f48, %f47, %f47;
	rcp.rn.f32 	%f49, %f48;
	add.f32 	%f50, %f60, 0f3F800000;
	mul.f32 	%f51, %f1, 0f3F000000;
	mul.f32 	%f52, %f51, %f49;
	mul.f32 	%f53, %f52, 0f3F4C4229;
	mul.f32 	%f54, %f1, 0f3E095D4E;
	fma.rn.f32 	%f55, %f1, %f54, 0f3F800000;
	mul.f32 	%f56, %f55, %f53;
	fma.rn.f32 	%f57, %f50, 0f3F000000, %f56;
	cvta.to.global.u64 	%rd8, %rd4;
	shl.b64 	%rd9, %rd1, 2;
	add.s64 	%rd10, %rd8, %rd9;
	ld.global.f32 	%f58, [%rd10];
	mul.f32 	%f59, %f58, %f57;
	cvta.to.global.u64 	%rd11, %rd2;
	add.s64 	%rd12, %rd11, %rd9;
	st.global.f32 	[%rd12], %f59;

$L__BB19_5:
	ret;

}
	// .globl	gelu_old_half_forward
.visible .entry gelu_old_half_forward(
	.param .u64 gelu_old_half_forward_param_0,
	.param .u64 gelu_old_half_forward_param_1,
	.param .u32 gelu_old_half_forward_param_2
)
{
	.reg .pred 	%p<4>;
	.reg .b16 	%rs<3>;
	.reg .f32 	%f<32>;
	.reg .b32 	%r<13>;
	.reg .f64 	%fd<5>;
	.reg .b64 	%rd<10>;


	ld.param.u64 	%rd2, [gelu_old_half_forward_param_0];
	ld.param.u64 	%rd3, [gelu_old_half_forward_param_1];
	ld.param.u32 	%r2, [gelu_old_half_forward_param_2];
	mov.u32 	%r3, %ctaid.x;
	mov.u32 	%r4, %nctaid.x;
	mov.u32 	%r5, %ctaid.y;
	mad.lo.s32 	%r6, %r5, %r4, %r3;
	mov.u32 	%r7, %ntid.x;
	mov.u32 	%r8, %tid.x;
	mad.lo.s32 	%r1, %r6, %r7, %r8;
	setp.ge.s32 	%p1, %r1, %r2;
	@%p1 bra 	$L__BB20_4;

	cvta.to.global.u64 	%rd4, %rd2;
	cvt.s64.s32 	%rd1, %r1;
	mul.wide.s32 	%rd5, %r1, 4;
	add.s64 	%rd6, %rd4, %rd5;
	ld.global.f32 	%f1, [%rd6];
	mul.f32 	%f2, %f1, 0f3F3504F3;
	abs.f32 	%f6, %f2;
	setp.ltu.f32 	%p2, %f6, 0f3F8060FE;
	setp.ge.f32 	%p3, %f6, 0f3F8060FE;
	mul.f32 	%f7, %f2, %f2;
	selp.f32 	%f8, %f6, %f7, %p3;
	selp.f32 	%f9, 0f3789CA3C, 0f38B1E96A, %p3;
	selp.f32 	%f10, 0fB9F560B9, 0fBA574D20, %p3;
	fma.rn.f32 	%f11, %f9, %f8, %f10;
	selp.f32 	%f12, 0f3BAC840B, 0f3BAAD5EA, %p3;
	fma.rn.f32 	%f13, %f11, %f8, %f12;
	selp.f32 	%f14, 0fBD0C8162, 0fBCDC1BE7, %p3;
	fma.rn.f32 	%f15, %f13, %f8, %f14;
	selp.f32 	%f16, 0f3E1CF906, 0f3DE718AF, %p3;
	fma.rn.f32 	%f17, %f15, %f8, %f16;
	selp.f32 	%f18, 0f3F6A937E, 0fBEC093AC, %p3;
	fma.rn.f32 	%f19, %f17, %f8, %f18;
	selp.f32 	%f20, 0f3F20D842, 0f3E0375D3, %p3;
	fma.rn.f32 	%f21, %f19, %f8, %f20;
	neg.f32 	%f22, %f6;
	selp.f32 	%f23, %f22, %f2, %p3;
	fma.rn.f32 	%f31, %f21, %f23, %f23;
	@%p2 bra 	$L__BB20_3;

	ex2.approx.ftz.f32 	%f24, %f31;
	mov.f32 	%f25, 0f3F800000;
	sub.f32 	%f26, %f25, %f24;
	mov.b32 	%r9, %f26;
	mov.b32 	%r10, %f2;
	and.b32  	%r11, %r10, -2147483648;
	or.b32  	%r12, %r11, %r9;
	mov.b32 	%f31, %r12;

$L__BB20_3:
	// begin inline asm
	{  cvt.rn.f16.f32 %rs1, %f31;}

	// end inline asm
	// begin inline asm
	{  cvt.f32.f16 %f28, %rs1;}

	// end inline asm
	cvt.f64.f32 	%fd1, %f1;
	mul.f64 	%fd2, %fd1, 0d3FE0000000000000;
	add.f32 	%f29, %f28, 0f3F800000;
	cvt.f64.f32 	%fd3, %f29;
	mul.f64 	%fd4, %fd2, %fd3;
	cvt.rn.f32.f64 	%f30, %fd4;
	cvta.to.global.u64 	%rd7, %rd3;
	shl.b64 	%rd8, %rd1, 2;
	add.s64 	%rd9, %rd7, %rd8;
	st.global.f32 	[%rd9], %f30;

$L__BB20_4:
	ret;

}



// ===== COMPILED SASS (sm_100) =====

	.target	sm_100

	.elftype	@"ET_EXEC"


//--------------------- .note.nv.tkinfo           --------------------------
	.section	.note.nv.tkinfo,"",@"SHT_NOTE"
	.sectionflags	@"SHF_NOTE_NV_TKINFO"
	.tkinfo
        /*0018*/ 	.word	0x00000002
        /*0030*/ 	.string	""
        /*0030*/ 	.string	"ptxas"
        /*0030*/ 	.string	"Cuda compilation tools, release 13.0, V13.0.88"
        /*0030*/ 	.string	"Build cuda_13.0.r13.0/compiler.36424714_0"
        /*0030*/ 	.string	"-arch sm_100 "



//--------------------- .note.nv.cuinfo           --------------------------
	.section	.note.nv.cuinfo,"",@"SHT_NOTE"
	.sectionflags	@"SHF_NOTE_NV_CUINFO"
        /*0018*/ 	.short	0x0002
        /*001a*/ 	.short	0x0034
        /*001c*/ 	.short	0x0082
	.zero		2


//--------------------- .nv.info                  --------------------------
	.section	.nv.info,"",@"SHT_CUDA_INFO"
	.align	4


	//----- nvinfo : EIATTR_REGCOUNT
	.align		4
        /*0000*/ 	.byte	0x04, 0x2f
        /*0002*/ 	.short	(.L_1 - .L_0)
	.align		4
.L_0:
        /*0004*/ 	.word	index@(relu_forward)
        /*0008*/ 	.word	0x0000000a


	//----- nvinfo : EIATTR_FRAME_SIZE
	.align		4
.L_1:
        /*000c*/ 	.byte	0x04, 0x11
        /*000e*/ 	.short	(.L_3 - .L_2)
	.align		4
.L_2:
        /*0010*/ 	.word	index@(relu_forward)
        /*0014*/ 	.word	0x00000000


	//----- nvinfo : EIATTR_REGCOUNT
	.align		4
.L_3:
        /*0018*/ 	.byte	0x04, 0x2f
        /*001a*/ 	.short	(.L_5 - .L_4)
	.align		4
.L_4:
        /*001c*/ 	.word	index@(relu_backward)
        /*0020*/ 	.word	0x0000000a


	//----- nvinfo : EIATTR_FRAME_SIZE
	.align		4
.L_5:
        /*0024*/ 	.byte	0x04, 0x11
        /*0026*/ 	.short	(.L_7 - .L_6)
	.align		4
.L_6:
        /*0028*/ 	.word	index@(relu_backward)
        /*002c*/ 	.word	0x00000000


	//----- nvinfo : EIATTR_REGCOUNT
	.align		4
.L_7:
        /*0030*/ 	.byte	0x04, 0x2f
        /*0032*/ 	.short	(.L_9 - .L_8)
	.align		4
.L_8:
        /*0034*/ 	.word	index@(relu_backward_temp)
        /*0038*/ 	.word	0x0000000a


	//----- nvinfo : EIATTR_FRAME_SIZE
	.align		4
.L_9:
        /*003c*/ 	.byte	0x04, 0x11
        /*003e*/ 	.short	(.L_11 - .L_10)
	.align		4
.L_10:
        /*0040*/ 	.word	index@(relu_backward_temp)
        /*0044*/ 	.word	0x00000000


	//----- nvinfo : EIATTR_REGCOUNT
	.align		4
.L_11:
        /*0048*/ 	.byte	0x04, 0x2f
        /*004a*/ 	.short	(.L_13 - .L_12)
	.align		4
.L_12:
        /*004c*/ 	.word	index@(leakyRelu_forward)
        /*0050*/ 	.word	0x0000000a


	//----- nvinfo : EIATTR_FRAME_SIZE
	.align		4
.L_13:
        /*0054*/ 	.byte	0x04, 0x11
        /*0056*/ 	.short	(.L_15 - .L_14)
	.align		4
.L_14:
        /*0058*/ 	.word	index@(leakyRelu_forward)
        /*005c*/ 	.word	0x00000000


	//----- nvinfo : EIATTR_REGCOUNT
	.align		4
.L_15:
        /*0060*/ 	.byte	0x04, 0x2f
        /*0062*/ 	.short	(.L_17 - .L_16)
	.align		4
.L_16:
        /*0064*/ 	.word	index@(leakyRelu_backward)
        /*0068*/ 	.word	0x0000000c


	//----- nvinfo : EIATTR_FRAME_SIZE
	.align		4
.L_17:
        /*006c*/ 	.byte	0x04, 0x11
        /*006e*/ 	.short	(.L_19 - .L_18)
	.align		4
.L_18:
        /*0070*/ 	.word	index@(leakyRelu_backward)
        /*0074*/ 	.word	0x00000000


	//----- nvinfo : EIATTR_REGCOUNT
	.align		4
.L_19:
        /*0078*/ 	.byte	0x04, 0x2f
        /*007a*/ 	.short	(.L_21 - .L_20)
	.align		4
.L_20:
        /*007c*/ 	.word	index@(leakyRelu_backward_temp)
        /*0080*/ 	.word	0x0000000c


	//----- nvinfo : EIATTR_FRAME_SIZE
	.align		4
.L_21:
        /*0084*/ 	.byte	0x04, 0x11
        /*0086*/ 	.short	(.L_23 - .L_22)
	.align		4
.L_22:
        /*0088*/ 	.word	index@(leakyRelu_backward_temp)
        /*008c*/ 	.word	0x00000000


	//----- nvinfo : EIATTR_REGCOUNT
	.align		4
.L_23:
        /*0090*/ 	.byte	0x04, 0x2f
        /*0092*/ 	.short	(.L_25 - .L_24)
	.align		4
.L_24:
        /*0094*/ 	.word	index@(sigmod_forward)
        /*0098*/ 	.word	0x0000000e


	//----- nvinfo : EIATTR_FRAME_SIZE
	.align		4
.L_25:
        /*009c*/ 	.byte	0x04, 0x11
        /*009e*/ 	.short	(.L_27 - .L_26)
	.align		4
.L_26:
        /*00a0*/ 	.word	index@($__internal_7_$__cuda_sm20_rcp_rn_f32_slowpath)
        /*00a4*/ 	.word	0x00000000


	//----- nvinfo : EIATTR_FRAME_SIZE
	.align		4
.L_27:
        /*00a8*/ 	.byte	0x04, 0x11
        /*00aa*/ 	.short	(.L_29 - .L_28)
	.align		4
.L_28:
        /*00ac*/ 	.word	index@(sigmod_forward)
        /*00b0*/ 	.word	0x00000000


	//----- nvinfo : EIATTR_REGCOUNT
	.align		4
.L_29:
        /*00b4*/ 	.byte	0x04, 0x2f
        /*00b6*/ 	.short	(.L_31 - .L_30)
	.align		4
.L_30:
        /*00b8*/ 	.word	index@(sigmod_backward)
        /*00bc*/ 	.word	0x0000000e


	//----- nvinfo : EIATTR_FRAME_SIZE
	.align		4
.L_31:
        /*00c0*/ 	.byte	0x04, 0x11
        /*00c2*/ 	.short	(.L_33 - .L_32)
	.align		4
.L_32:
        /*00c4*/ 	.word	index@(sigmod_backward)
        /*00c8*/ 	.word	0x00000000


	//----- nvinfo : EIATTR_REGCOUNT
	.align		4
.L_33:
        /*00cc*/ 	.byte	0x04, 0x2f
        /*00ce*/ 	.short	(.L_35 - .L_34)
	.align		4
.L_34:
        /*00d0*/ 	.word	index@(sigmod_backward_temp)
        /*00d4*/ 	.word	0x0000000e


	//----- nvinfo : EIATTR_FRAME_SIZE
	.align		4
.L_35:
        /*00d8*/ 	.byte	0x04, 0x11
        /*00da*/ 	.short	(.L_37 - .L_36)
	.align		4
.L_36:
        /*00dc*/ 	.word	index@(sigmod_backward_temp)
        /*00e0*/ 	.word	0x00000000


	//----- nvinfo : EIATTR_REGCOUNT
	.align		4
.L_37:
        /*00e4*/ 	.byte	0x04, 0x2f
        /*00e6*/ 	.short	(.L_39 - .L_38)
	.align		4
.L_38:
        /*00e8*/ 	.word	index@(tanh_forward)
        /*00ec*/ 	.word	0x0000000f


	//----- nvinfo : EIATTR_FRAME_SIZE
	.align		4
.L_39:
        /*00f0*/ 	.byte	0x04, 0x11
        /*00f2*/ 	.short	(.L_41 - .L_40)
	.align		4
.L_40:
        /*00f4*/ 	.word	index@($__internal_6_$__cuda_sm3x_div_rn_noftz_f32_slowpath)
        /*00f8*/ 	.word	0x00000000


	//----- nvinfo : EIATTR_FRAME_SIZE
	.align		4
.L_41:
        /*00fc*/ 	.byte	0x04, 0x11
        /*00fe*/ 	.short	(.L_43 - .L_42)
	.align		4
.L_42:
        /*0100*/ 	.word	index@(tanh_forward)
        /*0104*/ 	.word	0x00000000


	//----- nvinfo : EIATTR_REGCOUNT
	.align		4
.L_43:
        /*0108*/ 	.byte	0x04, 0x2f
        /*010a*/ 	.short	(.L_45 - .L_44)
	.align		4
.L_44:
        /*010c*/ 	.word	index@(tanh_backward)
        /*0110*/ 	.word	0x0000000c


	//----- nvinfo : EIATTR_FRAME_SIZE
	.align		4
.L_45:
        /*0114*/ 	.byte	0x04, 0x11
        /*0116*/ 	.short	(.L_47 - .L_46)
	.align		4
.L_46:
        /*0118*/ 	.word	index@(tanh_backward)
        /*011c*/ 	.word	0x00000000


	//----- nvinfo : EIATTR_REGCOUNT
	.align		4
.L_47:
        /*0120*/ 	.byte	0x04, 0x2f
        /*0122*/ 	.short	(.L_49 - .L_48)
	.align		4
.L_48:
        /*0124*/ 	.word	index@(tanh_backward_temp)
        /*0128*/ 	.word	0x0000000c


	//----- nvinfo : EIATTR_FRAME_SIZE
	.align		4
.L_49:
        /*012c*/ 	.byte	0x04, 0x11
        /*012e*/ 	.short	(.L_51 - .L_50)
	.align		4
.L_50:
        /*0130*/ 	.word	index@(tanh_backward_temp)
        /*0134*/ 	.word	0x00000000


	//----- nvinfo : EIATTR_REGCOUNT
	.align		4
.L_51:
        /*0138*/ 	.byte	0x04, 0x2f
        /*013a*/ 	.short	(.L_53 - .L_52)
	.align		4
.L_52:
        /*013c*/ 	.word	index@(silu_forward)
        /*0140*/ 	.word	0x00000010


	//----- nvinfo : EIATTR_FRAME_SIZE
	.align		4
.L_53:
        /*0144*/ 	.byte	0x04, 0x11
        /*0146*/ 	.short	(.L_55 - .L_54)
	.align		4
.L_54:
        /*0148*/ 	.word	index@($__internal_5_$__cuda_sm3x_div_rn_noftz_f32_slowpath)
        /*014c*/ 	.word	0x00000000


	//----- nvinfo : EIATTR_FRAME_SIZE
	.align		4
.L_55:
        /*0150*/ 	.byte	0x04, 0x11
        /*0152*/ 	.short	(.L_57 - .L_56)
	.align		4
.L_56:
        /*0154*/ 	.word	index@(silu_forward)
        /*0158*/ 	.word	0x00000000


	//----- nvinfo : EIATTR_REGCOUNT
	.align		4
.L_57:
        /*015c*/ 	.byte	0x04, 0x2f
        /*015e*/ 	.short	(.L_59 - .L_58)
	.align		4
.L_58:
        /*0160*/ 	.word	index@(silu_backward)
        /*0164*/ 	.word	0x0000000f


	//----- nvinfo : EIATTR_FRAME_SIZE
	.align		4
.L_59:
        /*0168*/ 	.byte	0x04, 0x11
        /*016a*/ 	.short	(.L_61 - .L_60)
	.align		4
.L_60:
        /*016c*/ 	.word	index@($__internal_4_$__cuda_sm20_rcp_rn_f32_slowpath)
        /*0170*/ 	.word	0x00000000


	//----- nvinfo : EIATTR_FRAME_SIZE
	.align		4
.L_61:
        /*0174*/ 	.byte	0x04, 0x11
        /*0176*/ 	.short	(.L_63 - .L_62)
	.align		4
.L_62:
        /*0178*/ 	.word	index@(silu_backward)
        /*017c*/ 	.word	0x00000000


	//----- nvinfo : EIATTR_REGCOUNT
	.align		4
.L_63:
        /*0180*/ 	.byte	0x04, 0x2f
        /*0182*/ 	.short	(.L_65 - .L_64)
	.align		4
.L_64:
        /*0184*/ 	.word	index@(silu_backward_temp)
        /*0188*/ 	.word	0x00000012


	//----- nvinfo : EIATTR_FRAME_SIZE
	.align		4
.L_65:
        /*018c*/ 	.byte	0x04, 0x11
        /*018e*/ 	.short	(.L_67 - .L_66)
	.align		4
.L_66:
        /*0190*/ 	.word	index@($__internal_3_$__cuda_sm20_rcp_rn_f32_slowpath)
        /*0194*/ 	.word	0x00000000


	//----- nvinfo : EIATTR_FRAME_SIZE
	.align		4
.L_67:
        /*0198*/ 	.byte	0x04, 0x11
        /*019a*/ 	.short	(.L_69 - .L_68)
	.align		4
.L_68:
        /*019c*/ 	.word	index@(silu_backward_temp)
        /*01a0*/ 	.word	0x00000000


	//----- nvinfo : EIATTR_REGCOUNT
	.align		4
.L_69:
        /*01a4*/ 	.byte	0x04, 0x2f
        /*01a6*/ 	.short	(.L_71 - .L_70)
	.align		4
.L_70:
        /*01a8*/ 	.word	index@(gelu_fwd_cuda)
        /*01ac*/ 	.word	0x0000000f


	//----- nvinfo : EIATTR_FRAME_SIZE
	.align		4
.L_71:
        /*01b0*/ 	.byte	0x04, 0x11
        /*01b2*/ 	.short	(.L_73 - .L_72)
	.align		4
.L_72:
        /*01b4*/ 	.word	index@($__internal_2_$__cuda_sm20_rcp_rn_f32_slowpath)
        /*01b8*/ 	.word	0x00000000


	//----- nvinfo : EIATTR_FRAME_SIZE
	.align		4
.L_73:
        /*01bc*/ 	.byte	0x04, 0x11
        /*01be*/ 	.short	(.L_75 - .L_74)
	.align		4
.L_74:
        /*01c0*/ 	.word	index@(gelu_fwd_cuda)
        /*01c4*/ 	.word	0x00000000


	//----- nvinfo : EIATTR_REGCOUNT
	.align		4
.L_75:
        /*01c8*/ 	.byte	0x04, 0x2f
        /*01ca*/ 	.short	(.L_77 - .L_76)
	.align		4
.L_76:
        /*01cc*/ 	.word	index@(gelu_bwd_cuda)
        /*01d0*/ 	.word	0x00000013


	//----- nvinfo : EIATTR_FRAME_SIZE
	.align		4
.L_77:
        /*01d4*/ 	.byte	0x04, 0x11
        /*01d6*/ 	.short	(.L_79 - .L_78)
	.align		4
.L_78:
        /*01d8*/ 	.word	index@($__internal_1_$__cuda_sm20_rcp_rn_f32_slowpath)
        /*01dc*/ 	.word	0x00000000


	//----- nvinfo : EIATTR_FRAME_SIZE
	.align		4
.L_79:
        /*01e0*/ 	.byte	0x04, 0x11
        /*01e2*/ 	.short	(.L_81 - .L_80)
	.align		4
.L_80:
        /*01e4*/ 	.word	index@(gelu_bwd_cuda)
        /*01e8*/ 	.word	0x00000000


	//----- nvinfo : EIATTR_REGCOUNT
	.align		4
.L_81:
        /*01ec*/ 	.byte	0x04, 0x2f
        /*01ee*/ 	.short	(.L_83 - .L_82)
	.align		4
.L_82:
        /*01f0*/ 	.word	index@(gelu_forward)
        /*01f4*/ 	.word	0x0000000b


	//----- nvinfo : EIATTR_FRAME_SIZE
	.align		4
.L_83:
        /*01f8*/ 	.byte	0x04, 0x11
        /*01fa*/ 	.short	(.L_85 - .L_84)
	.align		4
.L_84:
        /*01fc*/ 	.word	index@(gelu_forward)
        /*0200*/ 	.word	0x00000000


	//----- nvinfo : EIATTR_REGCOUNT
	.align		4
.L_85:
        /*0204*/ 	.byte	0x04, 0x2f
        /*0206*/ 	.short	(.L_87 - .L_86)
	.align		4
.L_86:
        /*0208*/ 	.word	index@(gelu_old_forward)
        /*020c*/ 	.word	0x0000000c


	//----- nvinfo : EIATTR_FRAME_SIZE
	.align		4
.L_87:
        /*0210*/ 	.byte	0x04, 0x11
        /*0212*/ 	.short	(.L_89 - .L_88)
	.align		4
.L_88:
        /*0214*/ 	.word	index@(gelu_old_forward)
        /*0218*/ 	.word	0x00000000


	//----- nvinfo : EIATTR_REGCOUNT
	.align		4
.L_89:
        /*021c*/ 	.byte	0x04, 0x2f
        /*021e*/ 	.short	(.L_91 - .L_90)
	.align		4
.L_90:
        /*0220*/ 	.word	index@(gelu_backward)
        /*0224*/ 	.word	0x00000011


	//----- nvinfo : EIATTR_FRAME_SIZE
	.align		4
.L_91:
        /*0228*/ 	.byte	0x04, 0x11
        /*022a*/ 	.short	(.L_93 - .L_92)
	.align		4
.L_92:
        /*022c*/ 	.word	index@($__internal_0_$__cuda_sm20_rcp_rn_f32_slowpath)
        /*0230*/ 	.word	0x00000000


	//----- nvinfo : EIATTR_FRAME_SIZE
	.align		4
.L_93:
        /*0234*/ 	.byte	0x04, 0x11
        /*0236*/ 	.short	(.L_95 - .L_94)
	.align		4
.L_94:
        /*0238*/ 	.word	index@(gelu_backward)
        /*023c*/ 	.word	0x00000000


	//----- nvinfo : EIATTR_REGCOUNT
	.align		4
.L_95:
        /*0240*/ 	.byte	0x04, 0x2f
        /*0242*/ 	.short	(.L_97 - .L_96)
	.align		4
.L_96:
        /*0244*/ 	.word	index@(gelu_old_half_forward)
        /*0248*/ 	.word	0x0000000c


	//----- nvinfo : EIATTR_FRAME_SIZE
	.align		4
.L_97:
        /*024c*/ 	.byte	0x04, 0x11
        /*024e*/ 	.short	(.L_99 - .L_98)
	.align		4
.L_98:
        /*0250*/ 	.word	index@(gelu_old_half_forward)
        /*0254*/ 	.word	0x00000000


	//----- nvinfo : EIATTR_MIN_STACK_SIZE
	.align		4
.L_99:
        /*0258*/ 	.byte	0x04, 0x12
        /*025a*/ 	.short	(.L_101 - .L_100)
	.align		4
.L_100:
        /*025c*/ 	.word	index@(gelu_old_half_forward)
        /*0260*/ 	.word	0x00000000


	//----- nvinfo : EIATTR_MIN_STACK_SIZE
	.align		4
.L_101:
        /*0264*/ 	.byte	0x04, 0x12
        /*0266*/ 	.short	(.L_103 - .L_102)
	.align		4
.L_102:
        /*0268*/ 	.word	index@(gelu_backward)
        /*026c*/ 	.word	0x00000000


	//----- nvinfo : EIATTR_MIN_STACK_SIZE
	.align		4
.L_103:
        /*0270*/ 	.byte	0x04, 0x12
        /*0272*/ 	.short	(.L_105 - .L_104)
	.align		4
.L_104:
        /*0274*/ 	.word	index@(gelu_old_forward)
        /*0278*/ 	.word	0x00000000


	//----- nvinfo : EIATTR_MIN_STACK_SIZE
	.align		4
.L_105:
        /*027c*/ 	.byte	0x04, 0x12
        /*027e*/ 	.short	(.L_107 - .L_106)
	.align		4
.L_106:
        /*0280*/ 	.word	index@(gelu_forward)
        /*0284*/ 	.word	0x00000000


	//----- nvinfo : EIATTR_MIN_STACK_SIZE
	.align		4
.L_107:
        /*0288*/ 	.byte	0x04, 0x12
        /*028a*/ 	.short	(.L_109 - .L_108)
	.align		4
.L_108:
        /*028c*/ 	.word	index@(gelu_bwd_cuda)
        /*0290*/ 	.word	0x00000000


	//----- nvinfo : EIATTR_MIN_STACK_SIZE
	.align		4
.L_109:
        /*0294*/ 	.byte	0x04, 0x12
        /*0296*/ 	.short	(.L_111 - .L_110)
	.align		4
.L_110:
        /*0298*/ 	.word	index@(gelu_fwd_cuda)
        /*029c*/ 	.word	0x00000000


	//----- nvinfo : EIATTR_MIN_STACK_SIZE
	.align		4
.L_111:
        /*02a0*/ 	.byte	0x04, 0x12
        /*02a2*/ 	.short	(.L_113 - .L_112)
	.align		4
.L_112:
        /*02a4*/ 	.word	index@(silu_backward_temp)
        /*02a8*/ 	.word	0x00000000


	//----- nvinfo : EIATTR_MIN_STACK_SIZE
	.align		4
.L_113:
        /*02ac*/ 	.byte	0x04, 0x12
        /*02ae*/ 	.short	(.L_115 - .L_114)
	.align		4
.L_114:
        /*02b0*/ 	.word	index@(silu_backward)
        /*02b4*/ 	.word	0x00000000


	//----- nvinfo : EIATTR_MIN_STACK_SIZE
	.align		4
.L_115:
        /*02b8*/ 	.byte	0x04, 0x12
        /*02ba*/ 	.short	(.L_117 - .L_116)
	.align		4
.L_116:
        /*02bc*/ 	.word	index@(silu_forward)
        /*02c0*/ 	.word	0x00000000


	//----- nvinfo : EIATTR_MIN_STACK_SIZE
	.align		4
.L_117:
        /*02c4*/ 	.byte	0x04, 0x12
        /*02c6*/ 	.short	(.L_119 - .L_118)
	.align		4
.L_118:
        /*02c8*/ 	.word	index@(tanh_backward_temp)
        /*02cc*/ 	.word	0x00000000


	//----- nvinfo : EIATTR_MIN_STACK_SIZE
	.align		4
.L_119:
        /*02d0*/ 	.byte	0x04, 0x12
        /*02d2*/ 	.short	(.L_121 - .L_120)
	.align		4
.L_120:
        /*02d4*/ 	.word	index@(tanh_backward)
        /*02d8*/ 	.word	0x00000000


	//----- nvinfo : EIATTR_MIN_STACK_SIZE
	.align		4
.L_121:
        /*02dc*/ 	.byte	0x04, 0x12
        /*02de*/ 	.short	(.L_123 - .L_122)
	.align		4
.L_122:
        /*02e0*/ 	.word	index@(tanh_forward)
        /*02e4*/ 	.word	0x00000000


	//----- nvinfo : EIATTR_MIN_STACK_SIZE
	.align		4
.L_123:
        /*02e8*/ 	.byte	0x04, 0x12
        /*02ea*/ 	.short	(.L_125 - .L_124)
	.align		4
.L_124:
        /*02ec*/ 	.word	index@(sigmod_backward_temp)
        /*02f0*/ 	.word	0x00000000


	//----- nvinfo : EIATTR_MIN_STACK_SIZE
	.align		4
.L_125:
        /*02f4*/ 	.byte	0x04, 0x12
        /*02f6*/ 	.short	(.L_127 - .L_126)
	.align		4
.L_126:
        /*02f8*/ 	.word	index@(sigmod_backward)
        /*02fc*/ 	.word	0x00000000


	//----- nvinfo : EIATTR_MIN_STACK_SIZE
	.align		4
.L_127:
        /*0300*/ 	.byte	0x04, 0x12
        /*0302*/ 	.short	(.L_129 - .L_128)
	.align		4
.L_128:
        /*0304*/ 	.word	index@(sigmod_forward)
        /*0308*/ 	.word	0x00000000


	//----- nvinfo : EIATTR_MIN_STACK_SIZE
	.align		4
.L_129:
        /*030c*/ 	.byte	0x04, 0x12
        /*030e*/ 	.short	(.L_131 - .L_130)
	.align		4
.L_130:
        /*0310*/ 	.word	index@(leakyRelu_backward_temp)
        /*0314*/ 	.word	0x00000000


	//----- nvinfo : EIATTR_MIN_STACK_SIZE
	.align		4
.L_131:
        /*0318*/ 	.byte	0x04, 0x12
        /*031a*/ 	.short	(.L_133 - .L_132)
	.align		4
.L_132:
        /*031c*/ 	.word	index@(leakyRelu_backward)
        /*0320*/ 	.word	0x00000000


	//----- nvinfo : EIATTR_MIN_STACK_SIZE
	.align		4
.L_133:
        /*0324*/ 	.byte	0x04, 0x12
        /*0326*/ 	.short	(.L_135 - .L_134)
	.align		4
.L_134:
        /*0328*/ 	.word	index@(leakyRelu_forward)
        /*032c*/ 	.word	0x00000000


	//----- nvinfo : EIATTR_MIN_STACK_SIZE
	.align		4
.L_135:
        /*0330*/ 	.byte	0x04, 0x12
        /*0332*/ 	.short	(.L_137 - .L_136)
	.align		4
.L_136:
        /*0334*/ 	.word	index@(relu_backward_temp)
        /*0338*/ 	.word	0x00000000


	//----- nvinfo : EIATTR_MIN_STACK_SIZE
	.align		4
.L_137:
        /*033c*/ 	.byte	0x04, 0x12
        /*033e*/ 	.short	(.L_139 - .L_138)
	.align		4
.L_138:
        /*0340*/ 	.word	index@(relu_backward)
        /*0344*/ 	.word	0x00000000


	//----- nvinfo : EIATTR_MIN_STACK_SIZE
	.align		4
.L_139:
        /*0348*/ 	.byte	0x04, 0x12
        /*034a*/ 	.short	(.L_141 - .L_140)
	.align		4
.L_140:
        /*034c*/ 	.word	index@(relu_forward)
        /*0350*/ 	.word	0x00000000
.L_141:


//--------------------- .nv.compat                --------------------------
	.section	.nv.compat,"",@"SHT_CUDA_COMPAT_INFO"
	.align	4
        /*0000*/ 	.byte	0x02, 0x09, 0x00, 0x00, 0x02, 0x02, 0x01, 0x00, 0x02, 0x05, 0x05, 0x00, 0x03, 0x07, 0x01, 0x01
        /*0010*/ 	.byte	0x02, 0x03, 0x00, 0x00, 0x02, 0x06, 0x01, 0x00, 0x04, 0x0b, 0x08, 0x00, 0x01, 0x00, 0x00, 0x00
        /*0020*/ 	.byte	0x00, 0x00, 0x00, 0x00


//--------------------- .nv.info.gelu_old_half_forward --------------------------
	.section	.nv.info.gelu_old_half_forward,"",@"SHT_CUDA_INFO"
	.sectionflags	@""
	.align	4


	//----- nvinfo : EIATTR_CUDA_API_VERSION
	.align		4
        /*0000*/ 	.byte	0x04, 0x37
        /*0002*/ 	.short	(.L_143 - .L_142)
.L_142:
        /*0004*/ 	.word	0x00000082


	//----- nvinfo : EIATTR_KPARAM_INFO
	.align		4
.L_143:
        /*0008*/ 	.byte	0x04, 0x17
        /*000a*/ 	.short	(.L_145 - .L_144)
.L_144:
        /*000c*/ 	.word	0x00000000
        /*0010*/ 	.short	0x0002
        /*0012*/ 	.short	0x0010
        /*0014*/ 	.byte	0x00, 0xf0, 0x11, 0x00


	//----- nvinfo : EIATTR_KPARAM_INFO
	.align		4
.L_145:
        /*0018*/ 	.byte	0x04, 0x17
        /*001a*/ 	.short	(.L_147 - .L_146)
.L_146:
        /*001c*/ 	.word	0x00000000
        /*0020*/ 	.short	0x0001
        /*0022*/ 	.short	0x0008
        /*0024*/ 	.byte	0x00, 0xf0, 0x21, 0x00


	//----- nvinfo : EIATTR_KPARAM_INFO
	.align		4
.L_147:
        /*0028*/ 	.byte	0x04, 0x17
        /*002a*/ 	.short	(.L_149 - .L_148)
.L_148:
        /*002c*/ 	.word	0x00000000
        /*0030*/ 	.short	0x0000
        /*0032*/ 	.short	0x0000
        /*0034*/ 	.byte	0x00, 0xf0, 0x21, 0x00


	//----- nvinfo : EIATTR_SPARSE_MMA_MASK
	.align		4
.L_149:
        /*0038*/ 	.byte	0x03, 0x50
        /*003a*/ 	.short	0x0000


	//----- nvinfo : EIATTR_MAXREG_COUNT
	.align		4
        /*003c*/ 	.byte	0x03, 0x1b
        /*003e*/ 	.short	0x00ff


	//----- nvinfo : EIATTR_MERCURY_ISA_VERSION
	.align		4
        /*0040*/ 	.byte	0x03, 0x5f
        /*0042*/ 	.short	0x0101


	//----- nvinfo : EIATTR_VRC_CTA_INIT_COUNT
	.align		4
        /*0044*/ 	.byte	0x02, 0x4a
	.zero		1
	.zero		1


	//----- nvinfo : EIATTR_EXIT_INSTR_OFFSETS
	.align		4
        /*0048*/ 	.byte	0x04, 0x1c
        /*004a*/ 	.short	(.L_151 - .L_150)


	//   ....[0]....
.L_150:
        /*004c*/ 	.word	0x000000a0


	//   ....[1]....
        /*0050*/ 	.word	0x00000390


	//----- nvinfo : EIATTR_CBANK_PARAM_SIZE
	.align		4
.L_151:
        /*0054*/ 	.byte	0x03, 0x19
        /*0056*/ 	.short	0x0014


	//----- nvinfo : EIATTR_PARAM_CBANK
	.align		4
        /*0058*/ 	.byte	0x04, 0x0a
        /*005a*/ 	.short	(.L_153 - .L_152)
	.align		4
.L_152:
        /*005c*/ 	.word	index@(.nv.constant0.gelu_old_half_forward)
        /*0060*/ 	.short	0x0380
        /*0062*/ 	.short	0x0014


	//----- nvinfo : EIATTR_SW_WAR
	.align		4
.L_153:
        /*0064*/ 	.byte	0x04, 0x36
        /*0066*/ 	.short	(.L_155 - .L_154)
.L_154:
        /*0068*/ 	.word	0x00000008
.L_155:


//--------------------- .nv.info.gelu_backward    --------------------------
	.section	.nv.info.gelu_backward,"",@"SHT_CUDA_INFO"
	.sectionflags	@""
	.align	4


	//----- nvinfo : EIATTR_CUDA_API_VERSION
	.align		4
        /*0000*/ 	.byte	0x04, 0x37
        /*0002*/ 	.short	(.L_157 - .L_156)
.L_156:
        /*0004*/ 	.word	0x00000082


	//----- nvinfo : EIATTR_KPARAM_INFO
	.align		4
.L_157:
        /*0008*/ 	.byte	0x04, 0x17
        /*000a*/ 	.short	(.L_159 - .L_158)
.L_158:
        /*000c*/ 	.word	0x00000000
        /*0010*/ 	.short	0x0003
        /*0012*/ 	.short	0x0018
        /*0014*/ 	.byte	0x00, 0xf0, 0x11, 0x00


	//----- nvinfo : EIATTR_KPARAM_INFO
	.align		4
.L_159:
        /*0018*/ 	.byte	0x04, 0x17
        /*001a*/ 	.short	(.L_161 - .L_160)
.L_160:
        /*001c*/ 	.word	0x00000000
        /*0020*/ 	.short	0x0002
        /*0022*/ 	.short	0x0010
        /*0024*/ 	.byte	0x00, 0xf0, 0x21, 0x00


	//----- nvinfo : EIATTR_KPARAM_INFO
	.align		4
.L_161:
        /*0028*/ 	.byte	0x04, 0x17
        /*002a*/ 	.short	(.L_163 - .L_162)
.L_162:
        /*002c*/ 	.word	0x00000000
        /*0030*/ 	.short	0x0001
        /*0032*/ 	.short	0x0008
        /*0034*/ 	.byte	0x00, 0xf0, 0x21, 0x00


	//----- nvinfo : EIATTR_KPARAM_INFO
	.align		4
.L_163:
        /*0038*/ 	.byte	0x04, 0x17
        /*003a*/ 	.short	(.L_165 - .L_164)
.L_164:
        /*003c*/ 	.word	0x00000000
        /*0040*/ 	.short	0x0000
        /*0042*/ 	.short	0x0000
        /*0044*/ 	.byte	0x00, 0xf0, 0x21, 0x00


	//----- nvinfo : EIATTR_SPARSE_MMA_MASK
	.align		4
.L_165:
        /*0048*/ 	.byte	0x03, 0x50
        /*004a*/ 	.short	0x0000


	//----- nvinfo : EIATTR_MAXREG_COUNT
	.align		4
        /*004c*/ 	.byte	0x03, 0x1b
        /*004e*/ 	.short	0x00ff


	//----- nvinfo : EIATTR_MERCURY_ISA_VERSION
	.align		4
        /*0050*/ 	.byte	0x03, 0x5f
        /*0052*/ 	.short	0x0101


	//----- nvinfo : EIATTR_VRC_CTA_INIT_COUNT
	.align		4
        /*0054*/ 	.byte	0x02, 0x4a
	.zero		1
	.zero		1


	//----- nvinfo : EIATTR_EXIT_INSTR_OFFSETS
	.align		4
        /*0058*/ 	.byte	0x04, 0x1c
        /*005a*/ 	.short	(.L_167 - .L_166)


	//   ....[0]....
.L_166:
        /*005c*/ 	.word	0x00000070


	//   ....[1]....
        /*0060*/ 	.word	0x000005d0


	//----- nvinfo : EIATTR_CRS_STACK_SIZE
	.align		4
.L_167:
        /*0064*/ 	.byte	0x04, 0x1e
        /*0066*/ 	.short	(.L_169 - .L_168)
.L_168:
        /*0068*/ 	.word	0x00000000


	//----- nvinfo : EIATTR_CBANK_PARAM_SIZE
	.align		4
.L_169:
        /*006c*/ 	.byte	0x03, 0x19
        /*006e*/ 	.short	0x001c


	//----- nvinfo : EIATTR_PARAM_CBANK
	.align		4
        /*0070*/ 	.byte	0x04, 0x0a
        /*0072*/ 	.short	(.L_171 - .L_170)
	.align		4
.L_170:
        /*0074*/ 	.word	index@(.nv.constant0.gelu_backward)
        /*0078*/ 	.short	0x0380
        /*007a*/ 	.short	0x001c


	//----- nvinfo : EIATTR_SW_WAR
	.align		4
.L_171:
        /*007c*/ 	.byte	0x04, 0x36
        /*007e*/ 	.short	(.L_173 - .L_172)
.L_172:
        /*0080*/ 	.word	0x00000008
.L_173:


//--------------------- .nv.info.gelu_old_forward --------------------------
	.section	.nv.info.gelu_old_forward,"",@"SHT_CUDA_INFO"
	.sectionflags	@""
	.align	4


	//----- nvinfo : EIATTR_CUDA_API_VERSION
	.align		4
        /*0000*/ 	.byte	0x04, 0x37
        /*0002*/ 	.short	(.L_175 - .L_174)
.L_174:
        /*0004*/ 	.word	0x00000082


	//----- nvinfo : EIATTR_KPARAM_INFO
	.align		4
.L_175:
        /*0008*/ 	.byte	0x04, 0x17
        /*000a*/ 	.short	(.L_177 - .L_176)
.L_176:
        /*000c*/ 	.word	0x00000000
        /*0010*/ 	.short	0x0002
        /*0012*/ 	.short	0x0010
        /*0014*/ 	.byte	0x00, 0xf0, 0x11, 0x00


	//----- nvinfo : EIATTR_KPARAM_INFO
	.align		4
.L_177:
        /*0018*/ 	.byte	0x04, 0x17
        /*001a*/ 	.short	(.L_179 - .L_178)
.L_178:
        /*001c*/ 	.word	0x00000000
        /*0020*/ 	.short	0x0001
        /*0022*/ 	.short	0x0008
        /*0024*/ 	.byte	0x00, 0xf0, 0x21, 0x00


	//----- nvinfo : EIATTR_KPARAM_INFO
	.align		4
.L_179:
        /*0028*/ 	.byte	0x04, 0x17
        /*002a*/ 	.short	(.L_181 - .L_180)
.L_180:
        /*002c*/ 	.word	0x00000000
        /*0030*/ 	.short	0x0000
        /*0032*/ 	.short	0x0000
        /*0034*/ 	.byte	0x00, 0xf0, 0x21, 0x00


	//----- nvinfo : EIATTR_SPARSE_MMA_MASK
	.align		4
.L_181:
        /*0038*/ 	.byte	0x03, 0x50
        /*003a*/ 	.short	0x0000


	//----- nvinfo : EIATTR_MAXREG_COUNT
	.align		4
        /*003c*/ 	.byte	0x03, 0x1b
        /*003e*/ 	.short	0x00ff


	//----- nvinfo : EIATTR_MERCURY_ISA_VERSION
	.align		4
        /*0040*/ 	.byte	0x03, 0x5f
        /*0042*/ 	.short	0x0101


	//----- nvinfo : EIATTR_VRC_CTA_INIT_COUNT
	.align		4
        /*0044*/ 	.byte	0x02, 0x4a
	.zero		1
	.zero		1


	//----- nvinfo : EIATTR_EXIT_INSTR_OFFSETS
	.align		4
        /*0048*/ 	.byte	0x04, 0x1c
        /*004a*/ 	.short	(.L_183 - .L_182)


	//   ....[0]....
.L_182:
        /*004c*/ 	.word	0x00000070


	//   ....[1]....
        /*0050*/ 	.word	0x00000310


	//----- nvinfo : EIATTR_CBANK_PARAM_SIZE
	.align		4
.L_183:
        /*0054*/ 	.byte	0x03, 0x19
        /*0056*/ 	.short	0x0014


	//----- nvinfo : EIATTR_PARAM_CBANK
	.align		4
        /*0058*/ 	.byte	0x04, 0x0a
        /*005a*/ 	.short	(.L_185 - .L_184)
	.align		4
.L_184:
        /*005c*/ 	.word	index@(.nv.constant0.gelu_old_forward)
        /*0060*/ 	.short	0x0380
        /*0062*/ 	.short	0x0014


	//----- nvinfo : EIATTR_SW_WAR
	.align		4
.L_185:
        /*0064*/ 	.byte	0x04, 0x36
        /*0066*/ 	.short	(.L_187 - .L_186)
.L_186:
        /*0068*/ 	.word	0x00000008
.L_187:


//--------------------- .nv.info.gelu_forward     --------------------------
	.section	.nv.info.gelu_forward,"",@"SHT_CUDA_INFO"
	.sectionflags	@""
	.align	4


	//----- nvinfo : EIATTR_CUDA_API_VERSION
	.align		4
        /*0000*/ 	.byte	0x04, 0x37
        /*0002*/ 	.short	(.L_189 - .L_188)
.L_188:
        /*0004*/ 	.word	0x00000082


	//----- nvinfo : EIATTR_KPARAM_INFO
	.align		4
.L_189:
        /*0008*/ 	.byte	0x04, 0x17
        /*000a*/ 	.short	(.L_191 - .L_190)
.L_190:
        /*000c*/ 	.word	0x00000000
        /*0010*/ 	.short	0x0002
        /*0012*/ 	.short	0x0010
        /*0014*/ 	.byte	0x00, 0xf0, 0x11, 0x00


	//----- nvinfo : EIATTR_KPARAM_INFO
	.align		4
.L_191:
        /*0018*/ 	.byte	0x04, 0x17
        /*001a*/ 	.short	(.L_193 - .L_192)
.L_192:
        /*001c*/ 	.word	0x00000000
        /*0020*/ 	.short	0x0001
        /*0022*/ 	.short	0x0008
        /*0024*/ 	.byte	0x00, 0xf0, 0x21, 0x00


	//----- nvinfo : EIATTR_KPARAM_INFO
	.align		4
.L_193:
        /*0028*/ 	.byte	0x04, 0x17
        /*002a*/ 	.short	(.L_195 - .L_194)
.L_194:
        /*002c*/ 	.word	0x00000000
        /*0030*/ 	.short	0x0000
        /*0032*/ 	.short	0x0000
        /*0034*/ 	.byte	0x00, 0xf0, 0x21, 0x00


	//----- nvinfo : EIATTR_SPARSE_MMA_MASK
	.align		4
.L_195:
        /*0038*/ 	.byte	0x03, 0x50
        /*003a*/ 	.short	0x0000


	//----- nvinfo : EIATTR_MAXREG_COUNT
	.align		4
        /*003c*/ 	.byte	0x03, 0x1b
        /*003e*/ 	.short	0x00ff


	//----- nvinfo : EIATTR_MERCURY_ISA_VERSION
	.align		4
        /*0040*/ 	.byte	0x03, 0x5f
        /*0042*/ 	.short	0x0101


	//----- nvinfo : EIATTR_VRC_CTA_INIT_COUNT
	.align		4
        /*0044*/ 	.byte	0x02, 0x4a
	.zero		1
	.zero		1


	//----- nvinfo : EIATTR_EXIT_INSTR_OFFSETS
	.align		4
        /*0048*/ 	.byte	0x04, 0x1c
        /*004a*/ 	.short	(.L_197 - .L_196)


	//   ....[0]....
.L_196:
        /*004c*/ 	.word	0x00000070


	//   ....[1]....
        /*0050*/ 	.word	0x000002d0


	//----- nvinfo : EIATTR_CRS_STACK_SIZE
	.align		4
.L_197:
        /*0054*/ 	.byte	0x04, 0x1e
        /*0056*/ 	.short	(.L_199 - .L_198)
.L_198:
        /*0058*/ 	.word	0x00000000


	//----- nvinfo : EIATTR_CBANK_PARAM_SIZE
	.align		4
.L_199:
        /*005c*/ 	.byte	0x03, 0x19
        /*005e*/ 	.short	0x0014


	//----- nvinfo : EIATTR_PARAM_CBANK
	.align		4
        /*0060*/ 	.byte	0x04, 0x0a
        /*0062*/ 	.short	(.L_201 - .L_200)
	.align		4
.L_200:
        /*0064*/ 	.word	index@(.nv.constant0.gelu_forward)
        /*0068*/ 	.short	0x0380
        /*006a*/ 	.short	0x0014


	//----- nvinfo : EIATTR_SW_WAR
	.align		4
.L_201:
        /*006c*/ 	.byte	0x04, 0x36
        /*006e*/ 	.short	(.L_203 - .L_202)
.L_202:
        /*0070*/ 	.word	0x00000008
.L_203:


//--------------------- .nv.info.gelu_bwd_cuda    --------------------------
	.section	.nv.info.gelu_bwd_cuda,"",@"SHT_CUDA_INFO"
	.sectionflags	@""
	.align	4


	//----- nvinfo : EIATTR_CUDA_API_VERSION
	.align		4
        /*0000*/ 	.byte	0x04, 0x37
        /*0002*/ 	.short	(.L_205 - .L_204)
.L_204:
        /*0004*/ 	.word	0x00000082


	//----- nvinfo : EIATTR_KPARAM_INFO
	.align		4
.L_205:
        /*0008*/ 	.byte	0x04, 0x17
        /*000a*/ 	.short	(.L_207 - .L_206)
.L_206:
        /*000c*/ 	.word	0x00000000
        /*0010*/ 	.short	0x0003
        /*0012*/ 	.short	0x0018
        /*0014*/ 	.byte	0x00, 0xf0, 0x11, 0x00


	//----- nvinfo : EIATTR_KPARAM_INFO
	.align		4
.L_207:
        /*0018*/ 	.byte	0x04, 0x17
        /*001a*/ 	.short	(.L_209 - .L_208)
.L_208:
        /*001c*/ 	.word	0x00000000
        /*0020*/ 	.short	0x0002
        /*0022*/ 	.short	0x0010
        /*0024*/ 	.byte	0x00, 0xf0, 0x21, 0x00


	//----- nvinfo : EIATTR_KPARAM_INFO
	.align		4
.L_209:
        /*0028*/ 	.byte	0x04, 0x17
        /*002a*/ 	.short	(.L_211 - .L_210)
.L_210:
        /*002c*/ 	.word	0x00000000
        /*0030*/ 	.short	0x0001
        /*0032*/ 	.short	0x0008
        /*0034*/ 	.byte	0x00, 0xf0, 0x21, 0x00


	//----- nvinfo : EIATTR_KPARAM_INFO
	.align		4
.L_211:
        /*0038*/ 	.byte	0x04, 0x17
        /*003a*/ 	.short	(.L_213 - .L_212)
.L_212:
        /*003c*/ 	.word	0x00000000
        /*0040*/ 	.short	0x0000
        /*0042*/ 	.short	0x0000
        /*0044*/ 	.byte	0x00, 0xf0, 0x21, 0x00


	//----- nvinfo : EIATTR_SPARSE_MMA_MASK
	.align		4
.L_213:
        /*0048*/ 	.byte	0x03, 0x50
        /*004a*/ 	.short	0x0000


	//----- nvinfo : EIATTR_MAXREG_COUNT
	.align		4
        /*004c*/ 	.byte	0x03, 0x1b
        /*004e*/ 	.short	0x00ff


	//----- nvinfo : EIATTR_MERCURY_ISA_VERSION
	.align		4
        /*0050*/ 	.byte	0x03, 0x5f
        /*0052*/ 	.short	0x0101


	//----- nvinfo : EIATTR_VRC_CTA_INIT_COUNT
	.align		4
        /*0054*/ 	.byte	0x02, 0x4a
	.zero		1
	.zero		1


	//----- nvinfo : EIATTR_EXIT_INSTR_OFFSETS
	.align		4
        /*0058*/ 	.byte	0x04, 0x1c
        /*005a*/ 	.short	(.L_215 - .L_214)


	//   ....[0]....
.L_214:
        /*005c*/ 	.word	0x00000070


	//   ....[1]....
        /*0060*/ 	.word	0x00000360


	//----- nvinfo : EIATTR_CRS_STACK_SIZE
	.align		4
.L_215:
        /*0064*/ 	.byte	0x04, 0x1e
        /*0066*/ 	.short	(.L_217 - .L_216)
.L_216:
        /*0068*/ 	.word	0x00000000


	//----- nvinfo : EIATTR_CBANK_PARAM_SIZE
	.align		4
.L_217:
        /*006c*/ 	.byte	0x03, 0x19
        /*006e*/ 	.short	0x001c


	//----- nvinfo : EIATTR_PARAM_CBANK
	.align		4
        /*0070*/ 	.byte	0x04, 0x0a
        /*0072*/ 	.short	(.L_219 - .L_218)
	.align		4
.L_218:
        /*0074*/ 	.word	index@(.nv.constant0.gelu_bwd_cuda)
        /*0078*/ 	.short	0x0380
        /*007a*/ 	.short	0x001c


	//----- nvinfo : EIATTR_SW_WAR
	.align		4
.L_219:
        /*007c*/ 	.byte	0x04, 0x36
        /*007e*/ 	.short	(.L_221 - .L_220)
.L_220:
        /*0080*/ 	.word	0x00000008
.L_221:


//--------------------- .nv.info.gelu_fwd_cuda    --------------------------
	.section	.nv.info.gelu_fwd_cuda,"",@"SHT_CUDA_INFO"
	.sectionflags	@""
	.align	4


	//----- nvinfo : EIATTR_CUDA_API_VERSION
	.align		4
        /*0000*/ 	.byte	0x04, 0x37
        /*0002*/ 	.short	(.L_223 - .L_222)
.L_222:
        /*0004*/ 	.word	0x00000082


	//----- nvinfo : EIATTR_KPARAM_INFO
	.align		4
.L_223:
        /*0008*/ 	.byte	0x04, 0x17
        /*000a*/ 	.short	(.L_225 - .L_224)
.L_224:
        /*000c*/ 	.word	0x00000000
        /*0010*/ 	.short	0x0002
        /*0012*/ 	.short	0x0010
        /*0014*/ 	.byte	0x00, 0xf0, 0x11, 0x00


	//----- nvinfo : EIATTR_KPARAM_INFO
	.align		4
.L_225:
        /*0018*/ 	.byte	0x04, 0x17
        /*001a*/ 	.short	(.L_227 - .L_226)
.L_226:
        /*001c*/ 	.word	0x00000000
        /*0020*/ 	.short	0x0001
        /*0022*/ 	.short	0x0008
        /*0024*/ 	.byte	0x00, 0xf0, 0x21, 0x00


	//----- nvinfo : EIATTR_KPARAM_INFO
	.align		4
.L_227:
        /*0028*/ 	.byte	0x04, 0x17
        /*002a*/ 	.short	(.L_229 - .L_228)
.L_228:
        /*002c*/ 	.word	0x00000000
        /*0030*/ 	.short	0x0000
        /*0032*/ 	.short	0x0000
        /*0034*/ 	.byte	0x00, 0xf0, 0x21, 0x00


	//----- nvinfo : EIATTR_SPARSE_MMA_MASK
	.align		4
.L_229:
        /*0038*/ 	.byte	0x03, 0x50
        /*003a*/ 	.short	0x0000


	//----- nvinfo : EIATTR_MAXREG_COUNT
	.align		4
        /*003c*/ 	.byte	0x03, 0x1b
        /*003e*/ 	.short	0x00ff


	//----- nvinfo : EIATTR_MERCURY_ISA_VERSION
	.align		4
        /*0040*/ 	.byte	0x03, 0x5f
        /*0042*/ 	.short	0x0101


	//----- nvinfo : EIATTR_VRC_CTA_INIT_COUNT
	.align		4
        /*0044*/ 	.byte	0x02, 0x4a
	.zero		1
	.zero		1


	//----- nvinfo : EIATTR_EXIT_INSTR_OFFSETS
	.align		4
        /*0048*/ 	.byte	0x04, 0x1c
        /*004a*/ 	.short	(.L_231 - .L_230)


	//   ....[0]....
.L_230:
        /*004c*/ 	.word	0x00000070


	//   ....[1]....
        /*0050*/ 	.word	0x000002c0


	//----- nvinfo : EIATTR_CRS_STACK_SIZE
	.align		4
.L_231:
        /*0054*/ 	.byte	0x04, 0x1e
        /*0056*/ 	.short	(.L_233 - .L_232)
.L_232:
        /*0058*/ 	.word	0x00000000


	//----- nvinfo : EIATTR_CBANK_PARAM_SIZE
	.align		4
.L_233:
        /*005c*/ 	.byte	0x03, 0x19
        /*005e*/ 	.short	0x0014


	//----- nvinfo : EIATTR_PARAM_CBANK
	.align		4
        /*0060*/ 	.byte	0x04, 0x0a
        /*0062*/ 	.short	(.L_235 - .L_234)
	.align		4
.L_234:
        /*0064*/ 	.word	index@(.nv.constant0.gelu_fwd_cuda)
        /*0068*/ 	.short	0x0380
        /*006a*/ 	.short	0x0014


	//----- nvinfo : EIATTR_SW_WAR
	.align		4
.L_235:
        /*006c*/ 	.byte	0x04, 0x36
        /*006e*/ 	.short	(.L_237 - .L_236)
.L_236:
        /*0070*/ 	.word	0x00000008
.L_237:


//--------------------- .nv.info.silu_backward_temp --------------------------
	.section	.nv.info.silu_backward_temp,"",@"SHT_CUDA_INFO"
	.sectionflags	@""
	.align	4


	//----- nvinfo : EIATTR_CUDA_API_VERSION
	.align		4
        /*0000*/ 	.byte	0x04, 0x37
        /*0002*/ 	.short	(.L_239 - .L_238)
.L_238:
        /*0004*/ 	.word	0x00000082


	//----- nvinfo : EIATTR_KPARAM_INFO
	.align		4
.L_239:
        /*0008*/ 	.byte	0x04, 0x17
        /*000a*/ 	.short	(.L_241 - .L_240)
.L_240:
        /*000c*/ 	.word	0x00000000
        /*0010*/ 	.short	0x0004
        /*0012*/ 	.short	0x0020
        /*0014*/ 	.byte	0x00, 0xf0, 0x11, 0x00


	//----- nvinfo : EIATTR_KPARAM_INFO
	.align		4
.L_241:
        /*0018*/ 	.byte	0x04, 0x17
        /*001a*/ 	.short	(.L_243 - .L_242)
.L_242:
        /*001c*/ 	.word	0x00000000
        /*0020*/ 	.short	0x0003
        /*0022*/ 	.short	0x0018
        /*0024*/ 	.byte	0x00, 0xf0, 0x21, 0x00


	//----- nvinfo : EIATTR_KPARAM_INFO
	.align		4
.L_243:
        /*0028*/ 	.byte	0x04, 0x17
        /*002a*/ 	.short	(.L_245 - .L_244)
.L_244:
        /*002c*/ 	.word	0x00000000
        /*0030*/ 	.short	0x0002
        /*0032*/ 	.short	0x0010
        /*0034*/ 	.byte	0x00, 0xf0, 0x21, 0x00


	//----- nvinfo : EIATTR_KPARAM_INFO
	.align		4
.L_245:
        /*0038*/ 	.byte	0x04, 0x17
        /*003a*/ 	.short	(.L_247 - .L_246)
.L_246:
        /*003c*/ 	.word	0x00000000
        /*0040*/ 	.short	0x0001
        /*0042*/ 	.short	0x0008
        /*0044*/ 	.byte	0x00, 0xf0, 0x21, 0x00


	//----- nvinfo : EIATTR_KPARAM_INFO
	.align		4
.L_247:
        /*0048*/ 	.byte	0x04, 0x17
        /*004a*/ 	.short	(.L_249 - .L_248)
.L_248:
        /*004c*/ 	.word	0x00000000
        /*0050*/ 	.short	0x0000
        /*0052*/ 	.short	0x0000
        /*0054*/ 	.byte	0x00, 0xf0, 0x21, 0x00


	//----- nvinfo : EIATTR_SPARSE_MMA_MASK
	.align		4
.L_249:
        /*0058*/ 	.byte	0x03, 0x50
        /*005a*/ 	.short	0x0000


	//----- nvinfo : EIATTR_MAXREG_COUNT
	.align		4
        /*005c*/ 	.byte	0x03, 0x1b
        /*005e*/ 	.short	0x00ff


	//----- nvinfo : EIATTR_MERCURY_ISA_VERSION
	.align		4
        /*0060*/ 	.byte	0x03, 0x5f
        /*0062*/ 	.short	0x0101


	//----- nvinfo : EIATTR_VRC_CTA_INIT_COUNT
	.align		4
        /*0064*/ 	.byte	0x02, 0x4a
	.zero		1
	.zero		1


	//----- nvinfo : EIATTR_EXIT_INSTR_OFFSETS
	.align		4
        /*0068*/ 	.byte	0x04, 0x1c
        /*006a*/ 	.short	(.L_251 - .L_250)


	//   ....[0]....
.L_250:
        /*006c*/ 	.word	0x000000a0


	//   ....[1]....
        /*0070*/ 	.word	0x00000330


	//----- nvinfo : EIATTR_CRS_STACK_SIZE
	.align		4
.L_251:
        /*0074*/ 	.byte	0x04, 0x1e
        /*0076*/ 	.short	(.L_253 - .L_252)
.L_252:
        /*0078*/ 	.word	0x00000000


	//----- nvinfo : EIATTR_CBANK_PARAM_SIZE
	.align		4
.L_253:
        /*007c*/ 	.byte	0x03, 0x19
        /*007e*/ 	.short	0x0024


	//----- nvinfo : EIATTR_PARAM_CBANK
	.align		4
        /*0080*/ 	.byte	0x04, 0x0a
        /*0082*/ 	.short	(.L_255 - .L_254)
	.align		4
.L_254:
        /*0084*/ 	.word	index@(.nv.constant0.silu_backward_temp)
        /*0088*/ 	.short	0x0380
        /*008a*/ 	.short	0x0024


	//----- nvinfo : EIATTR_SW_WAR
	.align		4
.L_255:
        /*008c*/ 	.byte	0x04, 0x36
        /*008e*/ 	.short	(.L_257 - .L_256)
.L_256:
        /*0090*/ 	.word	0x00000008
.L_257:


//--------------------- .nv.info.silu_backward    --------------------------
	.section	.nv.info.silu_backward,"",@"SHT_CUDA_INFO"
	.sectionflags	@""
	.align	4


	//----- nvinfo : EIATTR_CUDA_API_VERSION
	.align		4
        /*0000*/ 	.byte	0x04, 0x37
        /*0002*/ 	.short	(.L_259 - .L_258)
.L_258:
        /*0004*/ 	.word	0x00000082


	//----- nvinfo : EIATTR_KPARAM_INFO
	.align		4
.L_259:
        /*0008*/ 	.byte	0x04, 0x17
        /*000a*/ 	.short	(.L_261 - .L_260)
.L_260:
        /*000c*/ 	.word	0x00000000
        /*0010*/ 	.short	0x0004
        /*0012*/ 	.short	0x0020
        /*0014*/ 	.byte	0x00, 0xf0, 0x11, 0x00


	//----- nvinfo : EIATTR_KPARAM_INFO
	.align		4
.L_261:
        /*0018*/ 	.byte	0x04, 0x17
        /*001a*/ 	.short	(.L_263 - .L_262)
.L_262:
        /*001c*/ 	.word	0x00000000
        /*0020*/ 	.short	0x0003
        /*0022*/ 	.short	0x0018
        /*0024*/ 	.byte	0x00, 0xf0, 0x21, 0x00


	//----- nvinfo : EIATTR_KPARAM_INFO
	.align		4
.L_263:
        /*0028*/ 	.byte	0x04, 0x17
        /*002a*/ 	.short	(.L_265 - .L_264)
.L_264:
        /*002c*/ 	.word	0x00000000
        /*0030*/ 	.short	0x0002
        /*0032*/ 	.short	0x0010
        /*0034*/ 	.byte	0x00, 0xf0, 0x21, 0x00


	//----- nvinfo : EIATTR_KPARAM_INFO
	.align		4
.L_265:
        /*0038*/ 	.byte	0x04, 0x17
        /*003a*/ 	.short	(.L_267 - .L_266)
.L_266:
        /*003c*/ 	.word	0x00000000
        /*0040*/ 	.short	0x0001
        /*0042*/ 	.short	0x0008
        /*0044*/ 	.byte	0x00, 0xf0, 0x21, 0x00


	//----- nvinfo : EIATTR_KPARAM_INFO
	.align		4
.L_267:
        /*0048*/ 	.byte	0x04, 0x17
        /*004a*/ 	.short	(.L_269 - .L_268)
.L_268:
        /*004c*/ 	.word	0x00000000
        /*0050*/ 	.short	0x0000
        /*0052*/ 	.short	0x0000
        /*0054*/ 	.byte	0x00, 0xf0, 0x21, 0x00


	//----- nvinfo : EIATTR_SPARSE_MMA_MASK
	.align		4
.L_269:
        /*0058*/ 	.byte	0x03, 0x50
        /*005a*/ 	.short	0x0000


	//----- nvinfo : EIATTR_MAXREG_COUNT
	.align		4
        /*005c*/ 	.byte	0x03, 0x1b
        /*005e*/ 	.short	0x00ff


	//----- nvinfo : EIATTR_MERCURY_ISA_VERSION
	.align		4
        /*0060*/ 	.byte	0x03, 0x5f
        /*0062*/ 	.short	0x0101


	//----- nvinfo : EIATTR_VRC_CTA_INIT_COUNT
	.align		4
        /*0064*/ 	.byte	0x02, 0x4a
	.zero		1
	.zero		1


	//----- nvinfo : EIATTR_EXIT_INSTR_OFFSETS
	.align		4
        /*0068*/ 	.byte	0x04, 0x1c
        /*006a*/ 	.short	(.L_271 - .L_270)


	//   ....[0]....
.L_270:
        /*006c*/ 	.word	0x000000a0


	//   ....[1]....
        /*0070*/ 	.word	0x00000310


	//----- nvinfo : EIATTR_CRS_STACK_SIZE
	.align		4
.L_271:
        /*0074*/ 	.byte	0x04, 0x1e
        /*0076*/ 	.short	(.L_273 - .L_272)
.L_272:
        /*0078*/ 	.word	0x00000000


	//----- nvinfo : EIATTR_CBANK_PARAM_SIZE
	.align		4
.L_273:
        /*007c*/ 	.byte	0x03, 0x19
        /*007e*/ 	.short	0x0024


	//----- nvinfo : EIATTR_PARAM_CBANK
	.align		4
        /*0080*/ 	.byte	0x04, 0x0a
        /*0082*/ 	.short	(.L_275 - .L_274)
	.align		4
.L_274:
        /*0084*/ 	.word	index@(.nv.constant0.silu_backward)
        /*0088*/ 	.short	0x0380
        /*008a*/ 	.short	0x0024


	//----- nvinfo : EIATTR_SW_WAR
	.align		4
.L_275:
        /*008c*/ 	.byte	0x04, 0x36
        /*008e*/ 	.short	(.L_277 - .L_276)
.L_276:
        /*0090*/ 	.word	0x00000008
.L_277:


//--------------------- .nv.info.silu_forward     --------------------------
	.section	.nv.info.silu_forward,"",@"SHT_CUDA_INFO"
	.sectionflags	@""
	.align	4


	//----- nvinfo : EIATTR_CUDA_API_VERSION
	.align		4
        /*0000*/ 	.byte	0x04, 0x37
        /*0002*/ 	.short	(.L_279 - .L_278)
.L_278:
        /*0004*/ 	.word	0x00000082


	//----- nvinfo : EIATTR_KPARAM_INFO
	.align		4
.L_279:
        /*0008*/ 	.byte	0x04, 0x17
        /*000a*/ 	.short	(.L_281 - .L_280)
.L_280:
        /*000c*/ 	.word	0x00000000
        /*0010*/ 	.short	0x0002
        /*0012*/ 	.short	0x0010
        /*0014*/ 	.byte	0x00, 0xf0, 0x11, 0x00


	//----- nvinfo : EIATTR_KPARAM_INFO
	.align		4
.L_281:
        /*0018*/ 	.byte	0x04, 0x17
        /*001a*/ 	.short	(.L_283 - .L_282)
.L_282:
        /*001c*/ 	.word	0x00000000
        /*0020*/ 	.short	0x0001
        /*0022*/ 	.short	0x0008
        /*0024*/ 	.byte	0x00, 0xf0, 0x21, 0x00


	//----- nvinfo : EIATTR_KPARAM_INFO
	.align		4
.L_283:
        /*0028*/ 	.byte	0x04, 0x17
        /*002a*/ 	.short	(.L_285 - .L_284)
.L_284:
        /*002c*/ 	.word	0x00000000
        /*0030*/ 	.short	0x0000
        /*0032*/ 	.short	0x0000
        /*0034*/ 	.byte	0x00, 0xf0, 0x21, 0x00


	//----- nvinfo : EIATTR_SPARSE_MMA_MASK
	.align		4
.L_285:
        /*0038*/ 	.byte	0x03, 0x50
        /*003a*/ 	.short	0x0000


	//----- nvinfo : EIATTR_MAXREG_COUNT
	.align		4
        /*003c*/ 	.byte	0x03, 0x1b
        /*003e*/ 	.short	0x00ff


	//----- nvinfo : EIATTR_MERCURY_ISA_VERSION
	.align		4
        /*0040*/ 	.byte	0x03, 0x5f
        /*0042*/ 	.short	0x0101


	//----- nvinfo : EIATTR_VRC_CTA_INIT_COUNT
	.align		4
        /*0044*/ 	.byte	0x02, 0x4a
	.zero		1
	.zero		1


	//----- nvinfo : EIATTR_EXIT_INSTR_OFFSETS
	.align		4
        /*0048*/ 	.byte	0x04, 0x1c
        /*004a*/ 	.short	(.L_287 - .L_286)


	//   ....[0]....
.L_286:
        /*004c*/ 	.word	0x000000a0


	//   ....[1]....
        /*0050*/ 	.word	0x00000290


	//----- nvinfo : EIATTR_CRS_STACK_SIZE
	.align		4
.L_287:
        /*0054*/ 	.byte	0x04, 0x1e
        /*0056*/ 	.short	(.L_289 - .L_288)
.L_288:
        /*0058*/ 	.word	0x00000000


	//----- nvinfo : EIATTR_CBANK_PARAM_SIZE
	.align		4
.L_289:
        /*005c*/ 	.byte	0x03, 0x19
        /*005e*/ 	.short	0x0014


	//----- nvinfo : EIATTR_PARAM_CBANK
	.align		4
        /*0060*/ 	.byte	0x04, 0x0a
        /*0062*/ 	.short	(.L_291 - .L_290)
	.align		4
.L_290:
        /*0064*/ 	.word	index@(.nv.constant0.silu_forward)
        /*0068*/ 	.short	0x0380
        /*006a*/ 	.short	0x0014


	//----- nvinfo : EIATTR_SW_WAR
	.align		4
.L_291:
        /*006c*/ 	.byte	0x04, 0x36
        /*006e*/ 	.short	(.L_293 - .L_292)
.L_292:
        /*0070*/ 	.word	0x00000008
.L_293:


//--------------------- .nv.info.tanh_backward_temp --------------------------
	.section	.nv.info.tanh_backward_temp,"",@"SHT_CUDA_INFO"
	.sectionflags	@""
	.align	4


	//----- nvinfo : EIATTR_CUDA_API_VERSION
	.align		4
        /*0000*/ 	.byte	0x04, 0x37
        /*0002*/ 	.short	(.L_295 - .L_294)
.L_294:
        /*0004*/ 	.word	0x00000082


	//----- nvinfo : EIATTR_KPARAM_INFO
	.align		4
.L_295:
        /*0008*/ 	.byte	0x04, 0x17
        /*000a*/ 	.short	(.L_297 - .L_296)
.L_296:
        /*000c*/ 	.word	0x00000000
        /*0010*/ 	.short	0x0003
        /*0012*/ 	.short	0x0018
        /*0014*/ 	.byte	0x00, 0xf0, 0x11, 0x00


	//----- nvinfo : EIATTR_KPARAM_INFO
	.align		4
.L_297:
        /*0018*/ 	.byte	0x04, 0x17
        /*001a*/ 	.short	(.L_299 - .L_298)
.L_298:
        /*001c*/ 	.word	0x00000000
        /*0020*/ 	.short	0x0002
        /*0022*/ 	.short	0x0010
        /*0024*/ 	.byte	0x00, 0xf0, 0x21, 0x00


	//----- nvinfo : EIATTR_KPARAM_INFO
	.align		4
.L_299:
        /*0028*/ 	.byte	0x04, 0x17
        /*002a*/ 	.short	(.L_301 - .L_300)
.L_300:
        /*002c*/ 	.word	0x00000000
        /*0030*/ 	.short	0x0001
        /*0032*/ 	.short	0x0008
        /*0034*/ 	.byte	0x00, 0xf0, 0x21, 0x00


	//----- nvinfo : EIATTR_KPARAM_INFO
	.align		4
.L_301:
        /*0038*/ 	.byte	0x04, 0x17
        /*003a*/ 	.short	(.L_303 - .L_302)
.L_302:
        /*003c*/ 	.word	0x00000000
        /*0040*/ 	.short	0x0000
        /*0042*/ 	.short	0x0000
        /*0044*/ 	.byte	0x00, 0xf0, 0x21, 0x00


	//----- nvinfo : EIATTR_SPARSE_MMA_MASK
	.align		4
.L_303:
        /*0048*/ 	.byte	0x03, 0x50
        /*004a*/ 	.short	0x0000


	//----- nvinfo : EIATTR_MAXREG_COUNT
	.align		4
        /*004c*/ 	.byte	0x03, 0x1b
        /*004e*/ 	.short	0x00ff


	//----- nvinfo : EIATTR_MERCURY_ISA_VERSION
	.align		4
        /*0050*/ 	.byte	0x03, 0x5f
        /*0052*/ 	.short	0x0101


	//----- nvinfo : EIATTR_VRC_CTA_INIT_COUNT
	.align		4
        /*0054*/ 	.byte	0x02, 0x4a
	.zero		1
	.zero		1


	//----- nvinfo : EIATTR_EXIT_INSTR_OFFSETS
	.align		4
        /*0058*/ 	.byte	0x04, 0x1c
        /*005a*/ 	.short	(.L_305 - .L_304)


	//   ....[0]....
.L_304:
        /*005c*/ 	.word	0x000000a0


	//   ....[1]....
        /*0060*/ 	.word	0x00000180


	//----- nvinfo : EIATTR_CBANK_PARAM_SIZE
	.align		4
.L_305:
        /*0064*/ 	.byte	0x03, 0x19
        /*0066*/ 	.short	0x001c


	//----- nvinfo : EIATTR_PARAM_CBANK
	.align		4
        /*0068*/ 	.byte	0x04, 0x0a
        /*006a*/ 	.short	(.L_307 - .L_306)
	.align		4
.L_306:
        /*006c*/ 	.word	index@(.nv.constant0.tanh_backward_temp)
        /*0070*/ 	.short	0x0380
        /*0072*/ 	.short	0x001c


	//----- nvinfo : EIATTR_SW_WAR
	.align		4
.L_307:
        /*0074*/ 	.byte	0x04, 0x36
        /*0076*/ 	.short	(.L_309 - .L_308)
.L_308:
        /*0078*/ 	.word	0x00000008
.L_309:


//--------------------- .nv.info.tanh_backward    --------------------------
	.section	.nv.info.tanh_backward,"",@"SHT_CUDA_INFO"
	.sectionflags	@""
	.align	4


	//----- nvinfo : EIATTR_CUDA_API_VERSION
	.align		4
        /*0000*/ 	.byte	0x04, 0x37
        /*0002*/ 	.short	(.L_311 - .L_310)
.L_310:
        /*0004*/ 	.word	0x00000082


	//----- nvinfo : EIATTR_KPARAM_INFO
	.align		4
.L_311:
        /*0008*/ 	.byte	0x04, 0x17
        /*000a*/ 	.short	(.L_313 - .L_312)
.L_312:
        /*000c*/ 	.word	0x00000000
        /*0010*/ 	.short	0x0003
        /*0012*/ 	.short	0x0018
        /*0014*/ 	.byte	0x00, 0xf0, 0x11, 0x00


	//----- nvinfo : EIATTR_KPARAM_INFO
	.align		4
.L_313:
        /*0018*/ 	.byte	0x04, 0x17
        /*001a*/ 	.short	(.L_315 - .L_314)
.L_314:
        /*001c*/ 	.word	0x00000000
        /*0020*/ 	.short	0x0002
        /*0022*/ 	.short	0x0010
        /*0024*/ 	.byte	0x00, 0xf0, 0x21, 0x00


	//----- nvinfo : EIATTR_KPARAM_INFO
	.align		4
.L_315:
        /*0028*/ 	.byte	0x04, 0x17
        /*002a*/ 	.short	(.L_317 - .L_316)
.L_316:
        /*002c*/ 	.word	0x00000000
        /*0030*/ 	.short	0x0001
        /*0032*/ 	.short	0x0008
        /*0034*/ 	.byte	0x00, 0xf0, 0x21, 0x00


	//----- nvinfo : EIATTR_KPARAM_INFO
	.align		4
.L_317:
        /*0038*/ 	.byte	0x04, 0x17
        /*003a*/ 	.short	(.L_319 - .L_318)
.L_318:
        /*003c*/ 	.word	0x00000000
        /*0040*/ 	.short	0x0000
        /*0042*/ 	.short	0x0000
        /*0044*/ 	.byte	0x00, 0xf0, 0x21, 0x00


	//----- nvinfo : EIATTR_SPARSE_MMA_MASK
	.align		4
.L_319:
        /*0048*/ 	.byte	0x03, 0x50
        /*004a*/ 	.short	0x0000


	//----- nvinfo : EIATTR_MAXREG_COUNT
	.align		4
        /*004c*/ 	.byte	0x03, 0x1b
        /*004e*/ 	.short	0x00ff


	//----- nvinfo : EIATTR_MERCURY_ISA_VERSION
	.align		4
        /*0050*/ 	.byte	0x03, 0x5f
        /*0052*/ 	.short	0x0101


	//----- nvinfo : EIATTR_VRC_CTA_INIT_COUNT
	.align		4
        /*0054*/ 	.byte	0x02, 0x4a
	.zero		1
	.zero		1


	//----- nvinfo : EIATTR_EXIT_INSTR_OFFSETS
	.align		4
        /*0058*/ 	.byte	0x04, 0x1c
        /*005a*/ 	.short	(.L_321 - .L_320)


	//   ....[0]....
.L_320:
        /*005c*/ 	.word	0x000000a0


	//   ....[1]....
        /*0060*/ 	.word	0x00000170


	//----- nvinfo : EIATTR_CBANK_PARAM_SIZE
	.align		4
.L_321:
        /*0064*/ 	.byte	0x03, 0x19
        /*0066*/ 	.short	0x001c


	//----- nvinfo : EIATTR_PARAM_CBANK
	.align		4
        /*0068*/ 	.byte	0x04, 0x0a
        /*006a*/ 	.short	(.L_323 - .L_322)
	.align		4
.L_322:
        /*006c*/ 	.word	index@(.nv.constant0.tanh_backward)
        /*0070*/ 	.short	0x0380
        /*0072*/ 	.short	0x001c


	//----- nvinfo : EIATTR_SW_WAR
	.align		4
.L_323:
        /*0074*/ 	.byte	0x04, 0x36
        /*0076*/ 	.short	(.L_325 - .L_324)
.L_324:
        /*0078*/ 	.word	0x00000008
.L_325:


//--------------------- .nv.info.tanh_forward     --------------------------
	.section	.nv.info.tanh_forward,"",@"SHT_CUDA_INFO"
	.sectionflags	@""
	.align	4


	//----- nvinfo : EIATTR_CUDA_API_VERSION
	.align		4
        /*0000*/ 	.byte	0x04, 0x37
        /*0002*/ 	.short	(.L_327 - .L_326)
.L_326:
        /*0004*/ 	.word	0x00000082


	//----- nvinfo : EIATTR_KPARAM_INFO
	.align		4
.L_327:
        /*0008*/ 	.byte	0x04, 0x17
        /*000a*/ 	.short	(.L_329 - .L_328)
.L_328:
        /*000c*/ 	.word	0x00000000
        /*0010*/ 	.short	0x0002
        /*0012*/ 	.short	0x0010
        /*0014*/ 	.byte	0x00, 0xf0, 0x11, 0x00


	//----- nvinfo : EIATTR_KPARAM_INFO
	.align		4
.L_329:
        /*0018*/ 	.byte	0x04, 0x17
        /*001a*/ 	.short	(.L_331 - .L_330)
.L_330:
        /*001c*/ 	.word	0x00000000
        /*0020*/ 	.short	0x0001
        /*0022*/ 	.short	0x0008
        /*0024*/ 	.byte	0x00, 0xf0, 0x21, 0x00


	//----- nvinfo : EIATTR_KPARAM_INFO
	.align		4
.L_331:
        /*0028*/ 	.byte	0x04, 0x17
        /*002a*/ 	.short	(.L_333 - .L_332)
.L_332:
        /*002c*/ 	.word	0x00000000
        /*0030*/ 	.short	0x0000
        /*0032*/ 	.short	0x0000
        /*0034*/ 	.byte	0x00, 0xf0, 0x21, 0x00


	//----- nvinfo : EIATTR_SPARSE_MMA_MASK
	.align		4
.L_333:
        /*0038*/ 	.byte	0x03, 0x50
        /*003a*/ 	.short	0x0000


	//----- nvinfo : EIATTR_MAXREG_COUNT
	.align		4
        /*003c*/ 	.byte	0x03, 0x1b
        /*003e*/ 	.short	0x00ff


	//----- nvinfo : EIATTR_MERCURY_ISA_VERSION
	.align		4
        /*0040*/ 	.byte	0x03, 0x5f
        /*0042*/ 	.short	0x0101


	//----- nvinfo : EIATTR_VRC_CTA_INIT_COUNT
	.align		4
        /*0044*/ 	.byte	0x02, 0x4a
	.zero		1
	.zero		1


	//----- nvinfo : EIATTR_EXIT_INSTR_OFFSETS
	.align		4
        /*0048*/ 	.byte	0x04, 0x1c
        /*004a*/ 	.short	(.L_335 - .L_334)


	//   ....[0]....
.L_334:
        /*004c*/ 	.word	0x000000a0


	//   ....[1]....
        /*0050*/ 	.word	0x00000320


	//----- nvinfo : EIATTR_CRS_STACK_SIZE
	.align		4
.L_335:
        /*0054*/ 	.byte	0x04, 0x1e
        /*0056*/ 	.short	(.L_337 - .L_336)
.L_336:
        /*0058*/ 	.word	0x00000000


	//----- nvinfo : EIATTR_CBANK_PARAM_SIZE
	.align		4
.L_337:
        /*005c*/ 	.byte	0x03, 0x19
        /*005e*/ 	.short	0x0014


	//----- nvinfo : EIATTR_PARAM_CBANK
	.align		4
        /*0060*/ 	.byte	0x04, 0x0a
        /*0062*/ 	.short	(.L_339 - .L_338)
	.align		4
.L_338:
        /*0064*/ 	.word	index@(.nv.constant0.tanh_forward)
        /*0068*/ 	.short	0x0380
        /*006a*/ 	.short	0x0014


	//----- nvinfo : EIATTR_SW_WAR
	.align		4
.L_339:
        /*006c*/ 	.byte	0x04, 0x36
        /*006e*/ 	.short	(.L_341 - .L_340)
.L_340:
        /*0070*/ 	.word	0x00000008
.L_341:


//--------------------- .nv.info.sigmod_backward_temp --------------------------
	.section	.nv.info.sigmod_backward_temp,"",@"SHT_CUDA_INFO"
	.sectionflags	@""
	.align	4


	//----- nvinfo : EIATTR_CUDA_API_VERSION
	.align		4
        /*0000*/ 	.byte	0x04, 0x37
        /*0002*/ 	.short	(.L_343 - .L_342)
.L_342:
        /*0004*/ 	.word	0x00000082


	//----- nvinfo : EIATTR_KPARAM_INFO
	.align		4
.L_343:
        /*0008*/ 	.byte	0x04, 0x17
        /*000a*/ 	.short	(.L_345 - .L_344)
.L_344:
        /*000c*/ 	.word	0x00000000
        /*0010*/ 	.short	0x0003
        /*0012*/ 	.short	0x0018
        /*0014*/ 	.byte	0x00, 0xf0, 0x11, 0x00


	//----- nvinfo : EIATTR_KPARAM_INFO
	.align		4
.L_345:
        /*0018*/ 	.byte	0x04, 0x17
        /*001a*/ 	.short	(.L_347 - .L_346)
.L_346:
        /*001c*/ 	.word	0x00000000
        /*0020*/ 	.short	0x0002
        /*0022*/ 	.short	0x0010
        /*0024*/ 	.byte	0x00, 0xf0, 0x21, 0x00


	//----- nvinfo : EIATTR_KPARAM_INFO
	.align		4
.L_347:
        /*0028*/ 	.byte	0x04, 0x17
        /*002a*/ 	.short	(.L_349 - .L_348)
.L_348:
        /*002c*/ 	.word	0x00000000
        /*0030*/ 	.short	0x0001
        /*0032*/ 	.short	0x0008
        /*0034*/ 	.byte	0x00, 0xf0, 0x21, 0x00


	//----- nvinfo : EIATTR_KPARAM_INFO
	.align		4
.L_349:
        /*0038*/ 	.byte	0x04, 0x17
        /*003a*/ 	.short	(.L_351 - .L_350)
.L_350:
        /*003c*/ 	.word	0x00000000
        /*0040*/ 	.short	0x0000
        /*0042*/ 	.short	0x0000
        /*0044*/ 	.byte	0x00, 0xf0, 0x21, 0x00


	//----- nvinfo : EIATTR_SPARSE_MMA_MASK
	.align		4
.L_351:
        /*0048*/ 	.byte	0x03, 0x50
        /*004a*/ 	.short	0x0000


	//----- nvinfo : EIATTR_MAXREG_COUNT
	.align		4
        /*004c*/ 	.byte	0x03, 0x1b
        /*004e*/ 	.short	0x00ff


	//----- nvinfo : EIATTR_MERCURY_ISA_VERSION
	.align		4
        /*0050*/ 	.byte	0x03, 0x5f
        /*0052*/ 	.short	0x0101


	//----- nvinfo : EIATTR_VRC_CTA_INIT_COUNT
	.align		4
        /*0054*/ 	.byte	0x02, 0x4a
	.zero		1
	.zero		1


	//----- nvinfo : EIATTR_EXIT_INSTR_OFFSETS
	.align		4
        /*0058*/ 	.byte	0x04, 0x1c
        /*005a*/ 	.short	(.L_353 - .L_352)


	//   ....[0]....
.L_352:
        /*005c*/ 	.word	0x000000a0


	//   ....[1]....
        /*0060*/ 	.word	0x00000190


	//----- nvinfo : EIATTR_CBANK_PARAM_SIZE
	.align		4
.L_353:
        /*0064*/ 	.byte	0x03, 0x19
        /*0066*/ 	.short	0x001c


	//----- nvinfo : EIATTR_PARAM_CBANK
	.align		4
        /*0068*/ 	.byte	0x04, 0x0a
        /*006a*/ 	.short	(.L_355 - .L_354)
	.align		4
.L_354:
        /*006c*/ 	.word	index@(.nv.constant0.sigmod_backward_temp)
        /*0070*/ 	.short	0x0380
        /*0072*/ 	.short	0x001c


	//----- nvinfo : EIATTR_SW_WAR
	.align		4
.L_355:
        /*0074*/ 	.byte	0x04, 0x36
        /*0076*/ 	.short	(.L_357 - .L_356)
.L_356:
        /*0078*/ 	.word	0x00000008
.L_357:


//--------------------- .nv.info.sigmod_backward  --------------------------
	.section	.nv.info.sigmod_backward,"",@"SHT_CUDA_INFO"
	.sectionflags	@""
	.align	4


	//----- nvinfo : EIATTR_CUDA_API_VERSION
	.align		4
        /*0000*/ 	.byte	0x04, 0x37
        /*0002*/ 	.short	(.L_359 - .L_358)
.L_358:
        /*0004*/ 	.word	0x00000082


	//----- nvinfo : EIATTR_KPARAM_INFO
	.align		4
.L_359:
        /*0008*/ 	.byte	0x04, 0x17
        /*000a*/ 	.short	(.L_361 - .L_360)
.L_360:
        /*000c*/ 	.word	0x00000000
        /*0010*/ 	.short	0x0003
        /*0012*/ 	.short	0x0018
        /*0014*/ 	.byte	0x00, 0xf0, 0x11, 0x00


	//----- nvinfo : EIATTR_KPARAM_INFO
	.align		4
.L_361:
        /*0018*/ 	.byte	0x04, 0x17
        /*001a*/ 	.short	(.L_363 - .L_362)
.L_362:
        /*001c*/ 	.word	0x00000000
        /*0020*/ 	.short	0x0002
        /*0022*/ 	.short	0x0010
        /*0024*/ 	.byte	0x00, 0xf0, 0x21, 0x00


	//----- nvinfo : EIATTR_KPARAM_INFO
	.align		4
.L_363:
        /*0028*/ 	.byte	0x04, 0x17
        /*002a*/ 	.short	(.L_365 - .L_364)
.L_364:
        /*002c*/ 	.word	0x00000000
        /*0030*/ 	.short	0x0001
        /*0032*/ 	.short	0x0008
        /*0034*/ 	.byte	0x00, 0xf0, 0x21, 0x00


	//----- nvinfo : EIATTR_KPARAM_INFO
	.align		4
.L_365:
        /*0038*/ 	.byte	0x04, 0x17
        /*003a*/ 	.short	(.L_367 - .L_366)
.L_366:
        /*003c*/ 	.word	0x00000000
        /*0040*/ 	.short	0x0000
        /*0042*/ 	.short	0x0000
        /*0044*/ 	.byte	0x00, 0xf0, 0x21, 0x00


	//----- nvinfo : EIATTR_SPARSE_MMA_MASK
	.align		4
.L_367:
        /*0048*/ 	.byte	0x03, 0x50
        /*004a*/ 	.short	0x0000


	//----- nvinfo : EIATTR_MAXREG_COUNT
	.align		4
        /*004c*/ 	.byte	0x03, 0x1b
        /*004e*/ 	.short	0x00ff


	//----- nvinfo : EIATTR_MERCURY_ISA_VERSION
	.align		4
        /*0050*/ 	.byte	0x03, 0x5f
        /*0052*/ 	.short	0x0101


	//----- nvinfo : EIATTR_VRC_CTA_INIT_COUNT
	.align		4
        /*0054*/ 	.byte	0x02, 0x4a
	.zero		1
	.zero		1


	//----- nvinfo : EIATTR_EXIT_INSTR_OFFSETS
	.align		4
        /*0058*/ 	.byte	0x04, 0x1c
        /*005a*/ 	.short	(.L_369 - .L_368)


	//   ....[0]....
.L_368:
        /*005c*/ 	.word	0x000000a0


	//   ....[1]....
        /*0060*/ 	.word	0x00000180


	//----- nvinfo : EIATTR_CBANK_PARAM_SIZE
	.align		4
.L_369:
        /*0064*/ 	.byte	0x03, 0x19
        /*0066*/ 	.short	0x001c


	//----- nvinfo : EIATTR_PARAM_CBANK
	.align		4
        /*0068*/ 	.byte	0x04, 0x0a
        /*006a*/ 	.short	(.L_371 - .L_370)
	.align		4
.L_370:
        /*006c*/ 	.word	index@(.nv.constant0.sigmod_backward)
        /*0070*/ 	.short	0x0380
        /*0072*/ 	.short	0x001c


	//----- nvinfo : EIATTR_SW_WAR
	.align		4
.L_371:
        /*0074*/ 	.byte	0x04, 0x36
        /*0076*/ 	.short	(.L_373 - .L_372)
.L_372:
        /*0078*/ 	.word	0x00000008
.L_373:


//--------------------- .nv.info.sigmod_forward   --------------------------
	.section	.nv.info.sigmod_forward,"",@"SHT_CUDA_INFO"
	.sectionflags	@""
	.align	4


	//----- nvinfo : EIATTR_CUDA_API_VERSION
	.align		4
        /*0000*/ 	.byte	0x04, 0x37
        /*0002*/ 	.short	(.L_375 - .L_374)
.L_374:
        /*0004*/ 	.word	0x00000082


	//----- nvinfo : EIATTR_KPARAM_INFO
	.align		4
.L_375:
        /*0008*/ 	.byte	0x04, 0x17
        /*000a*/ 	.short	(.L_377 - .L_376)
.L_376:
        /*000c*/ 	.word	0x00000000
        /*0010*/ 	.short	0x0002
        /*0012*/ 	.short	0x0010
        /*0014*/ 	.byte	0x00, 0xf0, 0x11, 0x00


	//----- nvinfo : EIATTR_KPARAM_INFO
	.align		4
.L_377:
        /*0018*/ 	.byte	0x04, 0x17
        /*001a*/ 	.short	(.L_379 - .L_378)
.L_378:
        /*001c*/ 	.word	0x00000000
        /*0020*/ 	.short	0x0001
        /*0022*/ 	.short	0x0008
        /*0024*/ 	.byte	0x00, 0xf0, 0x21, 0x00


	//----- nvinfo : EIATTR_KPARAM_INFO
	.align		4
.L_379:
        /*0028*/ 	.byte	0x04, 0x17
        /*002a*/ 	.short	(.L_381 - .L_380)
.L_380:
        /*002c*/ 	.word	0x00000000
        /*0030*/ 	.short	0x0000
        /*0032*/ 	.short	0x0000
        /*0034*/ 	.byte	0x00, 0xf0, 0x21, 0x00


	//----- nvinfo : EIATTR_SPARSE_MMA_MASK
	.align		4
.L_381:
        /*0038*/ 	.byte	0x03, 0x50
        /*003a*/ 	.short	0x0000


	//----- nvinfo : EIATTR_MAXREG_COUNT
	.align		4
        /*003c*/ 	.byte	0x03, 0x1b
        /*003e*/ 	.short	0x00ff


	//----- nvinfo : EIATTR_MERCURY_ISA_VERSION
	.align		4
        /*0040*/ 	.byte	0x03, 0x5f
        /*0042*/ 	.short	0x0101


	//----- nvinfo : EIATTR_VRC_CTA_INIT_COUNT
	.align		4
        /*0044*/ 	.byte	0x02, 0x4a
	.zero		1
	.zero		1


	//----- nvinfo : EIATTR_EXIT_INSTR_OFFSETS
	.align		4
        /*0048*/ 	.byte	0x04, 0x1c
        /*004a*/ 	.short	(.L_383 - .L_382)


	//   ....[0]....
.L_382:
        /*004c*/ 	.word	0x000000a0


	//   ....[1]....
        /*0050*/ 	.word	0x00000290


	//----- nvinfo : EIATTR_CRS_STACK_SIZE
	.align		4
.L_383:
        /*0054*/ 	.byte	0x04, 0x1e
        /*0056*/ 	.short	(.L_385 - .L_384)
.L_384:
        /*0058*/ 	.word	0x00000000


	//----- nvinfo : EIATTR_CBANK_PARAM_SIZE
	.align		4
.L_385:
        /*005c*/ 	.byte	0x03, 0x19
        /*005e*/ 	.short	0x0014


	//----- nvinfo : EIATTR_PARAM_CBANK
	.align		4
        /*0060*/ 	.byte	0x04, 0x0a
        /*0062*/ 	.short	(.L_387 - .L_386)
	.align		4
.L_386:
        /*0064*/ 	.word	index@(.nv.constant0.sigmod_forward)
        /*0068*/ 	.short	0x0380
        /*006a*/ 	.short	0x0014


	//----- nvinfo : EIATTR_SW_WAR
	.align		4
.L_387:
        /*006c*/ 	.byte	0x04, 0x36
        /*006e*/ 	.short	(.L_389 - .L_388)
.L_388:
        /*0070*/ 	.word	0x00000008
.L_389:


//--------------------- .nv.info.leakyRelu_backward_temp --------------------------
	.section	.nv.info.leakyRelu_backward_temp,"",@"SHT_CUDA_INFO"
	.sectionflags	@""
	.align	4


	//----- nvinfo : EIATTR_CUDA_API_VERSION
	.align		4
        /*0000*/ 	.byte	0x04, 0x37
        /*0002*/ 	.short	(.L_391 - .L_390)
.L_390:
        /*0004*/ 	.word	0x00000082


	//----- nvinfo : EIATTR_KPARAM_INFO
	.align		4
.L_391:
        /*0008*/ 	.byte	0x04, 0x17
        /*000a*/ 	.short	(.L_393 - .L_392)
.L_392:
        /*000c*/ 	.word	0x00000000
        /*0010*/ 	.short	0x0004
        /*0012*/ 	.short	0x001c
        /*0014*/ 	.byte	0x00, 0xf0, 0x11, 0x00


	//----- nvinfo : EIATTR_KPARAM_INFO
	.align		4
.L_393:
        /*0018*/ 	.byte	0x04, 0x17
        /*001a*/ 	.short	(.L_395 - .L_394)
.L_394:
        /*001c*/ 	.word	0x00000000
        /*0020*/ 	.short	0x0003
        /*0022*/ 	.short	0x0018
        /*0024*/ 	.byte	0x00, 0xf0, 0x11, 0x00


	//----- nvinfo : EIATTR_KPARAM_INFO
	.align		4
.L_395:
        /*0028*/ 	.byte	0x04, 0x17
        /*002a*/ 	.short	(.L_397 - .L_396)
.L_396:
        /*002c*/ 	.word	0x00000000
        /*0030*/ 	.short	0x0002
        /*0032*/ 	.short	0x0010
        /*0034*/ 	.byte	0x00, 0xf0, 0x21, 0x00


	//----- nvinfo : EIATTR_KPARAM_INFO
	.align		4
.L_397:
        /*0038*/ 	.byte	0x04, 0x17
        /*003a*/ 	.short	(.L_399 - .L_398)
.L_398:
        /*003c*/ 	.word	0x00000000
        /*0040*/ 	.short	0x0001
        /*0042*/ 	.short	0x0008
        /*0044*/ 	.byte	0x00, 0xf0, 0x21, 0x00


	//----- nvinfo : EIATTR_KPARAM_INFO
	.align		4
.L_399:
        /*0048*/ 	.byte	0x04, 0x17
        /*004a*/ 	.short	(.L_401 - .L_400)
.L_400:
        /*004c*/ 	.word	0x00000000
        /*0050*/ 	.short	0x0000
        /*0052*/ 	.short	0x0000
        /*0054*/ 	.byte	0x00, 0xf0, 0x21, 0x00


	//----- nvinfo : EIATTR_SPARSE_MMA_MASK
	.align		4
.L_401:
        /*0058*/ 	.byte	0x03, 0x50
        /*005a*/ 	.short	0x0000


	//----- nvinfo : EIATTR_MAXREG_COUNT
	.align		4
        /*005c*/ 	.byte	0x03, 0x1b
        /*005e*/ 	.short	0x00ff


	//----- nvinfo : EIATTR_MERCURY_ISA_VERSION
	.align		4
        /*0060*/ 	.byte	0x03, 0x5f
        /*0062*/ 	.short	0x0101


	//----- nvinfo : EIATTR_VRC_CTA_INIT_COUNT
	.align		4
        /*0064*/ 	.byte	0x02, 0x4a
	.zero		1
	.zero		1


	//----- nvinfo : EIATTR_EXIT_INSTR_OFFSETS
	.align		4
        /*0068*/ 	.byte	0x04, 0x1c
        /*006a*/ 	.short	(.L_403 - .L_402)


	//   ....[0]....
.L_402:
        /*006c*/ 	.word	0x000000a0


	//   ....[1]....
        /*0070*/ 	.word	0x00000190


	//   ....[2]....
        /*0074*/ 	.word	0x000001d0


	//----- nvinfo : EIATTR_CBANK_PARAM_SIZE
	.align		4
.L_403:
        /*0078*/ 	.byte	0x03, 0x19
        /*007a*/ 	.short	0x0020


	//----- nvinfo : EIATTR_PARAM_CBANK
	.align		4
        /*007c*/ 	.byte	0x04, 0x0a
        /*007e*/ 	.short	(.L_405 - .L_404)
	.align		4
.L_404:
        /*0080*/ 	.word	index@(.nv.constant0.leakyRelu_backward_temp)
        /*0084*/ 	.short	0x0380
        /*0086*/ 	.short	0x0020


	//----- nvinfo : EIATTR_SW_WAR
	.align		4
.L_405:
        /*0088*/ 	.byte	0x04, 0x36
        /*008a*/ 	.short	(.L_407 - .L_406)
.L_406:
        /*008c*/ 	.word	0x00000008
.L_407:


//--------------------- .nv.info.leakyRelu_backward --------------------------
	.section	.nv.info.leakyRelu_backward,"",@"SHT_CUDA_INFO"
	.sectionflags	@""
	.align	4


	//----- nvinfo : EIATTR_CUDA_API_VERSION
	.align		4
        /*0000*/ 	.byte	0x04, 0x37
        /*0002*/ 	.short	(.L_409 - .L_408)
.L_408:
        /*0004*/ 	.word	0x00000082


	//----- nvinfo : EIATTR_KPARAM_INFO
	.align		4
.L_409:
        /*0008*/ 	.byte	0x04, 0x17
        /*000a*/ 	.short	(.L_411 - .L_410)
.L_410:
        /*000c*/ 	.word	0x00000000
        /*0010*/ 	.short	0x0004
        /*0012*/ 	.short	0x001c
        /*0014*/ 	.byte	0x00, 0xf0, 0x11, 0x00


	//----- nvinfo : EIATTR_KPARAM_INFO
	.align		4
.L_411:
        /*0018*/ 	.byte	0x04, 0x17
        /*001a*/ 	.short	(.L_413 - .L_412)
.L_412:
        /*001c*/ 	.word	0x00000000
        /*0020*/ 	.short	0x0003
        /*0022*/ 	.short	0x0018
        /*0024*/ 	.byte	0x00, 0xf0, 0x11, 0x00


	//----- nvinfo : EIATTR_KPARAM_INFO
	.align		4
.L_413:
        /*0028*/ 	.byte	0x04, 0x17
        /*002a*/ 	.short	(.L_415 - .L_414)
.L_414:
        /*002c*/ 	.word	0x00000000
        /*0030*/ 	.short	0x0002
        /*0032*/ 	.short	0x0010
        /*0034*/ 	.byte	0x00, 0xf0, 0x21, 0x00


	//----- nvinfo : EIATTR_KPARAM_INFO
	.align		4
.L_415:
        /*0038*/ 	.byte	0x04, 0x17
        /*003a*/ 	.short	(.L_417 - .L_416)
.L_416:
        /*003c*/ 	.word	0x00000000
        /*0040*/ 	.short	0x0001
        /*0042*/ 	.short	0x0008
        /*0044*/ 	.byte	0x00, 0xf0, 0x21, 0x00


	//----- nvinfo : EIATTR_KPARAM_INFO
	.align		4
.L_417:
        /*0048*/ 	.byte	0x04, 0x17
        /*004a*/ 	.short	(.L_419 - .L_418)
.L_418:
        /*004c*/ 	.word	0x00000000
        /*0050*/ 	.short	0x0000
        /*0052*/ 	.short	0x0000
        /*0054*/ 	.byte	0x00, 0xf0, 0x21, 0x00


	//----- nvinfo : EIATTR_SPARSE_MMA_MASK
	.align		4
.L_419:
        /*0058*/ 	.byte	0x03, 0x50
        /*005a*/ 	.short	0x0000


	//----- nvinfo : EIATTR_MAXREG_COUNT
	.align		4
        /*005c*/ 	.byte	0x03, 0x1b
        /*005e*/ 	.short	0x00ff


	//----- nvinfo : EIATTR_MERCURY_ISA_VERSION
	.align		4
        /*0060*/ 	.byte	0x03, 0x5f
        /*0062*/ 	.short	0x0101


	//----- nvinfo : EIATTR_VRC_CTA_INIT_COUNT
	.align		4
        /*0064*/ 	.byte	0x02, 0x4a
	.zero		1
	.zero		1


	//----- nvinfo : EIATTR_EXIT_INSTR_OFFSETS
	.align		4
        /*0068*/ 	.byte	0x04, 0x1c
        /*006a*/ 	.short	(.L_421 - .L_420)


	//   ....[0]....
.L_420:
        /*006c*/ 	.word	0x000000a0


	//   ....[1]....
        /*0070*/ 	.word	0x00000180


	//   ....[2]....
        /*0074*/ 	.word	0x000001a0


	//----- nvinfo : EIATTR_CBANK_PARAM_SIZE
	.align		4
.L_421:
        /*0078*/ 	.byte	0x03, 0x19
        /*007a*/ 	.short	0x0020


	//----- nvinfo : EIATTR_PARAM_CBANK
	.align		4
        /*007c*/ 	.byte	0x04, 0x0a
        /*007e*/ 	.short	(.L_423 - .L_422)
	.align		4
.L_422:
        /*0080*/ 	.word	index@(.nv.constant0.leakyRelu_backward)
        /*0084*/ 	.short	0x0380
        /*0086*/ 	.short	0x0020


	//----- nvinfo : EIATTR_SW_WAR
	.align		4
.L_423:
        /*0088*/ 	.byte	0x04, 0x36
        /*008a*/ 	.short	(.L_425 - .L_424)
.L_424:
        /*008c*/ 	.word	0x00000008
.L_425:


//--------------------- .nv.info.leakyRelu_forward --------------------------
	.section	.nv.info.leakyRelu_forward,"",@"SHT_CUDA_INFO"
	.sectionflags	@""
	.align	4


	//----- nvinfo : EIATTR_CUDA_API_VERSION
	.align		4
        /*0000*/ 	.byte	0x04, 0x37
        /*0002*/ 	.short	(.L_427 - .L_426)
.L_426:
        /*0004*/ 	.word	0x00000082


	//----- nvinfo : EIATTR_KPARAM_INFO
	.align		4
.L_427:
        /*0008*/ 	.byte	0x04, 0x17
        /*000a*/ 	.short	(.L_429 - .L_428)
.L_428:
        /*000c*/ 	.word	0x00000000
        /*0010*/ 	.short	0x0003
        /*0012*/ 	.short	0x0014
        /*0014*/ 	.byte	0x00, 0xf0, 0x11, 0x00


	//----- nvinfo : EIATTR_KPARAM_INFO
	.align		4
.L_429:
        /*0018*/ 	.byte	0x04, 0x17
        /*001a*/ 	.short	(.L_431 - .L_430)
.L_430:
        /*001c*/ 	.word	0x00000000
        /*0020*/ 	.short	0x0002
        /*0022*/ 	.short	0x0010
        /*0024*/ 	.byte	0x00, 0xf0, 0x11, 0x00


	//----- nvinfo : EIATTR_KPARAM_INFO
	.align		4
.L_431:
        /*0028*/ 	.byte	0x04, 0x17
        /*002a*/ 	.short	(.L_433 - .L_432)
.L_432:
        /*002c*/ 	.word	0x00000000
        /*0030*/ 	.short	0x0001
        /*0032*/ 	.short	0x0008
        /*0034*/ 	.byte	0x00, 0xf0, 0x21, 0x00


	//----- nvinfo : EIATTR_KPARAM_INFO
	.align		4
.L_433:
        /*0038*/ 	.byte	0x04, 0x17
        /*003a*/ 	.short	(.L_435 - .L_434)
.L_434:
        /*003c*/ 	.word	0x00000000
        /*0040*/ 	.short	0x0000
        /*0042*/ 	.short	0x0000
        /*0044*/ 	.byte	0x00, 0xf0, 0x21, 0x00


	//----- nvinfo : EIATTR_SPARSE_MMA_MASK
	.align		4
.L_435:
        /*0048*/ 	.byte	0x03, 0x50
        /*004a*/ 	.short	0x0000


	//----- nvinfo : EIATTR_MAXREG_COUNT
	.align		4
        /*004c*/ 	.byte	0x03, 0x1b
        /*004e*/ 	.short	0x00ff


	//----- nvinfo : EIATTR_MERCURY_ISA_VERSION
	.align		4
        /*0050*/ 	.byte	0x03, 0x5f
        /*0052*/ 	.short	0x0101


	//----- nvinfo : EIATTR_VRC_CTA_INIT_COUNT
	.align		4
        /*0054*/ 	.byte	0x02, 0x4a
	.zero		1
	.zero		1


	//----- nvinfo : EIATTR_EXIT_INSTR_OFFSETS
	.align		4
        /*0058*/ 	.byte	0x04, 0x1c
        /*005a*/ 	.short	(.L_437 - .L_436)


	//   ....[0]....
.L_436:
        /*005c*/ 	.word	0x000000a0


	//   ....[1]....
        /*0060*/ 	.word	0x00000150


	//   ....[2]....
        /*0064*/ 	.word	0x00000170


	//----- nvinfo : EIATTR_CBANK_PARAM_SIZE
	.align		4
.L_437:
        /*0068*/ 	.byte	0x03, 0x19
        /*006a*/ 	.short	0x0018


	//----- nvinfo : EIATTR_PARAM_CBANK
	.align		4
        /*006c*/ 	.byte	0x04, 0x0a
        /*006e*/ 	.short	(.L_439 - .L_438)
	.align		4
.L_438:
        /*0070*/ 	.word	index@(.nv.constant0.leakyRelu_forward)
        /*0074*/ 	.short	0x0380
        /*0076*/ 	.short	0x0018


	//----- nvinfo : EIATTR_SW_WAR
	.align		4
.L_439:
        /*0078*/ 	.byte	0x04, 0x36
        /*007a*/ 	.short	(.L_441 - .L_440)
.L_440:
        /*007c*/ 	.word	0x00000008
.L_441:


//--------------------- .nv.info.relu_backward_temp --------------------------
	.section	.nv.info.relu_backward_temp,"",@"SHT_CUDA_INFO"
	.sectionflags	@""
	.align	4


	//----- nvinfo : EIATTR_CUDA_API_VERSION
	.align		4
        /*0000*/ 	.byte	0x04, 0x37
        /*0002*/ 	.short	(.L_443 - .L_442)
.L_442:
        /*0004*/ 	.word	0x00000082


	//----- nvinfo : EIATTR_KPARAM_INFO
	.align		4
.L_443:
        /*0008*/ 	.byte	0x04, 0x17
        /*000a*/ 	.short	(.L_445 - .L_444)
.L_444:
        /*000c*/ 	.word	0x00000000
        /*0010*/ 	.short	0x0003
        /*0012*/ 	.short	0x0018
        /*0014*/ 	.byte	0x00, 0xf0, 0x11, 0x00


	//----- nvinfo : EIATTR_KPARAM_INFO
	.align		4
.L_445:
        /*0018*/ 	.byte	0x04, 0x17
        /*001a*/ 	.short	(.L_447 - .L_446)
.L_446:
        /*001c*/ 	.word	0x00000000
        /*0020*/ 	.short	0x0002
        /*0022*/ 	.short	0x0010
        /*0024*/ 	.byte	0x00, 0xf0, 0x21, 0x00


	//----- nvinfo : EIATTR_KPARAM_INFO
	.align		4
.L_447:
        /*0028*/ 	.byte	0x04, 0x17
        /*002a*/ 	.short	(.L_449 - .L_448)
.L_448:
        /*002c*/ 	.word	0x00000000
        /*0030*/ 	.short	0x0001
        /*0032*/ 	.short	0x0008
        /*0034*/ 	.byte	0x00, 0xf0, 0x21, 0x00


	//----- nvinfo : EIATTR_KPARAM_INFO
	.align		4
.L_449:
        /*0038*/ 	.byte	0x04, 0x17
        /*003a*/ 	.short	(.L_451 - .L_450)
.L_450:
        /*003c*/ 	.word	0x00000000
        /*0040*/ 	.short	0x0000
        /*0042*/ 	.short	0x0000
        /*0044*/ 	.byte	0x00, 0xf0, 0x21, 0x00


	//----- nvinfo : EIATTR_SPARSE_MMA_MASK
	.align		4
.L_451:
        /*0048*/ 	.byte	0x03, 0x50
        /*004a*/ 	.short	0x0000


	//----- nvinfo : EIATTR_MAXREG_COUNT
	.align		4
        /*004c*/ 	.byte	0x03, 0x1b
        /*004e*/ 	.short	0x00ff


	//----- nvinfo : EIATTR_MERCURY_ISA_VERSION
	.align		4
        /*0050*/ 	.byte	0x03, 0x5f
        /*0052*/ 	.short	0x0101


	//----- nvinfo : EIATTR_VRC_CTA_INIT_COUNT
	.align		4
        /*0054*/ 	.byte	0x02, 0x4a
	.zero		1
	.zero		1


	//----- nvinfo : EIATTR_EXIT_INSTR_OFFSETS
	.align		4
        /*0058*/ 	.byte	0x04, 0x1c
        /*005a*/ 	.short	(.L_453 - .L_452)


	//   ....[0]....
.L_452:
        /*005c*/ 	.word	0x000000a0


	//   ....[1]....
        /*0060*/ 	.word	0x00000160


	//   ....[2]....
        /*0064*/ 	.word	0x000001f0


	//----- nvinfo : EIATTR_CRS_STACK_SIZE
	.align		4
.L_453:
        /*0068*/ 	.byte	0x04, 0x1e
        /*006a*/ 	.short	(.L_455 - .L_454)
.L_454:
        /*006c*/ 	.word	0x00000000


	//----- nvinfo : EIATTR_CBANK_PARAM_SIZE
	.align		4
.L_455:
        /*0070*/ 	.byte	0x03, 0x19
        /*0072*/ 	.short	0x001c


	//----- nvinfo : EIATTR_PARAM_CBANK
	.align		4
        /*0074*/ 	.byte	0x04, 0x0a
        /*0076*/ 	.short	(.L_457 - .L_456)
	.align		4
.L_456:
        /*0078*/ 	.word	index@(.nv.constant0.relu_backward_temp)
        /*007c*/ 	.short	0x0380
        /*007e*/ 	.short	0x001c


	//----- nvinfo : EIATTR_SW_WAR
	.align		4
.L_457:
        /*0080*/ 	.byte	0x04, 0x36
        /*0082*/ 	.short	(.L_459 - .L_458)
.L_458:
        /*0084*/ 	.word	0x00000008
.L_459:


//--------------------- .nv.info.relu_backward    --------------------------
	.section	.nv.info.relu_backward,"",@"SHT_CUDA_INFO"
	.sectionflags	@""
	.align	4


	//----- nvinfo : EIATTR_CUDA_API_VERSION
	.align		4
        /*0000*/ 	.byte	0x04, 0x37
        /*0002*/ 	.short	(.L_461 - .L_460)
.L_460:
        /*0004*/ 	.word	0x00000082


	//----- nvinfo : EIATTR_KPARAM_INFO
	.align		4
.L_461:
        /*0008*/ 	.byte	0x04, 0x17
        /*000a*/ 	.short	(.L_463 - .L_462)
.L_462:
        /*000c*/ 	.word	0x00000000
        /*0010*/ 	.short	0x0003
        /*0012*/ 	.short	0x0018
        /*0014*/ 	.byte	0x00, 0xf0, 0x11, 0x00


	//----- nvinfo : EIATTR_KPARAM_INFO
	.align		4
.L_463:
        /*0018*/ 	.byte	0x04, 0x17
        /*001a*/ 	.short	(.L_465 - .L_464)
.L_464:
        /*001c*/ 	.word	0x00000000
        /*0020*/ 	.short	0x0002
        /*0022*/ 	.short	0x0010
        /*0024*/ 	.byte	0x00, 0xf0, 0x21, 0x00


	//----- nvinfo : EIATTR_KPARAM_INFO
	.align		4
.L_465:
        /*0028*/ 	.byte	0x04, 0x17
        /*002a*/ 	.short	(.L_467 - .L_466)
.L_466:
        /*002c*/ 	.word	0x00000000
        /*0030*/ 	.short	0x0001
        /*0032*/ 	.short	0x0008
        /*0034*/ 	.byte	0x00, 0xf0, 0x21, 0x00


	//----- nvinfo : EIATTR_KPARAM_INFO
	.align		4
.L_467:
        /*0038*/ 	.byte	0x04, 0x17
        /*003a*/ 	.short	(.L_469 - .L_468)
.L_468:
        /*003c*/ 	.word	0x00000000
        /*0040*/ 	.short	0x0000
        /*0042*/ 	.short	0x0000
        /*0044*/ 	.byte	0x00, 0xf0, 0x21, 0x00


	//----- nvinfo : EIATTR_SPARSE_MMA_MASK
	.align		4
.L_469:
        /*0048*/ 	.byte	0x03, 0x50
        /*004a*/ 	.short	0x0000


	//----- nvinfo : EIATTR_MAXREG_COUNT
	.align		4
        /*004c*/ 	.byte	0x03, 0x1b
        /*004e*/ 	.short	0x00ff


	//----- nvinfo : EIATTR_MERCURY_ISA_VERSION
	.align		4
        /*0050*/ 	.byte	0x03, 0x5f
        /*0052*/ 	.short	0x0101


	//----- nvinfo : EIATTR_VRC_CTA_INIT_COUNT
	.align		4
        /*0054*/ 	.byte	0x02, 0x4a
	.zero		1
	.zero		1


	//----- nvinfo : EIATTR_EXIT_INSTR_OFFSETS
	.align		4
        /*0058*/ 	.byte	0x04, 0x1c
        /*005a*/ 	.short	(.L_471 - .L_470)


	//   ....[0]....
.L_470:
        /*005c*/ 	.word	0x000000a0


	//   ....[1]....
        /*0060*/ 	.word	0x00000130


	//   ....[2]....
        /*0064*/ 	.word	0x000001a0


	//----- nvinfo : EIATTR_CBANK_PARAM_SIZE
	.align		4
.L_471:
        /*0068*/ 	.byte	0x03, 0x19
        /*006a*/ 	.short	0x001c


	//----- nvinfo : EIATTR_PARAM_CBANK
	.align		4
        /*006c*/ 	.byte	0x04, 0x0a
        /*006e*/ 	.short	(.L_473 - .L_472)
	.align		4
.L_472:
        /*0070*/ 	.word	index@(.nv.constant0.relu_backward)
        /*0074*/ 	.short	0x0380
        /*0076*/ 	.short	0x001c


	//----- nvinfo : EIATTR_SW_WAR
	.align		4
.L_473:
        /*0078*/ 	.byte	0x04, 0x36
        /*007a*/ 	.short	(.L_475 - .L_474)
.L_474:
        /*007c*/ 	.word	0x00000008
.L_475:


//--------------------- .nv.info.relu_forward     --------------------------
	.section	.nv.info.relu_forward,"",@"SHT_CUDA_INFO"
	.sectionflags	@""
	.align	4


	//----- nvinfo : EIATTR_CUDA_API_VERSION
	.align		4
        /*0000*/ 	.byte	0x04, 0x37
        /*0002*/ 	.short	(.L_477 - .L_476)
.L_476:
        /*0004*/ 	.word	0x00000082


	//----- nvinfo : EIATTR_KPARAM_INFO
	.align		4
.L_477:
        /*0008*/ 	.byte	0x04, 0x17
        /*000a*/ 	.short	(.L_479 - .L_478)
.L_478:
        /*000c*/ 	.word	0x00000000
        /*0010*/ 	.short	0x0002
        /*0012*/ 	.short	0x0010
        /*0014*/ 	.byte	0x00, 0xf0, 0x11, 0x00


	//----- nvinfo : EIATTR_KPARAM_INFO
	.align		4
.L_479:
        /*0018*/ 	.byte	0x04, 0x17
        /*001a*/ 	.short	(.L_481 - .L_480)
.L_480:
        /*001c*/ 	.word	0x00000000
        /*0020*/ 	.short	0x0001
        /*0022*/ 	.short	0x0008
        /*0024*/ 	.byte	0x00, 0xf0, 0x21, 0x00


	//----- nvinfo : EIATTR_KPARAM_INFO
	.align		4
.L_481:
        /*0028*/ 	.byte	0x04, 0x17
        /*002a*/ 	.short	(.L_483 - .L_482)
.L_482:
        /*002c*/ 	.word	0x00000000
        /*0030*/ 	.short	0x0000
        /*0032*/ 	.short	0x0000
        /*0034*/ 	.byte	0x00, 0xf0, 0x21, 0x00


	//----- nvinfo : EIATTR_SPARSE_MMA_MASK
	.align		4
.L_483:
        /*0038*/ 	.byte	0x03, 0x50
        /*003a*/ 	.short	0x0000


	//----- nvinfo : EIATTR_MAXREG_COUNT
	.align		4
        /*003c*/ 	.byte	0x03, 0x1b
        /*003e*/ 	.short	0x00ff


	//----- nvinfo : EIATTR_MERCURY_ISA_VERSION
	.align		4
        /*0040*/ 	.byte	0x03, 0x5f
        /*0042*/ 	.short	0x0101


	//----- nvinfo : EIATTR_VRC_CTA_INIT_COUNT
	.align		4
        /*0044*/ 	.byte	0x02, 0x4a
	.zero		1
	.zero		1


	//----- nvinfo : EIATTR_EXIT_INSTR_OFFSETS
	.align		4
        /*0048*/ 	.byte	0x04, 0x1c
        /*004a*/ 	.short	(.L_485 - .L_484)


	//   ....[0]....
.L_484:
        /*004c*/ 	.word	0x000000a0


	//   ....[1]....
        /*0050*/ 	.word	0x00000130


	//   ....[2]....
        /*0054*/ 	.word	0x00000150


	//----- nvinfo : EIATTR_CBANK_PARAM_SIZE
	.align		4
.L_485:
        /*0058*/ 	.byte	0x03, 0x19
        /*005a*/ 	.short	0x0014


	//----- nvinfo : EIATTR_PARAM_CBANK
	.align		4
        /*005c*/ 	.byte	0x04, 0x0a
        /*005e*/ 	.short	(.L_487 - .L_486)
	.align		4
.L_486:
        /*0060*/ 	.word	index@(.nv.constant0.relu_forward)
        /*0064*/ 	.short	0x0380
        /*0066*/ 	.short	0x0014


	//----- nvinfo : EIATTR_SW_WAR
	.align		4
.L_487:
        /*0068*/ 	.byte	0x04, 0x36
        /*006a*/ 	.short	(.L_489 - .L_488)
.L_488:
        /*006c*/ 	.word	0x00000008
.L_489:


//--------------------- .nv.callgraph             --------------------------
	.section	.nv.callgraph,"",@"SHT_CUDA_CALLGRAPH"
	.align	4
	.sectionentsize	8
	.align		4
        /*0000*/ 	.word	0x00000000
	.align		4
        /*0004*/ 	.word	0xffffffff
	.align		4
        /*0008*/ 	.word	0x00000000
	.align		4
        /*000c*/ 	.word	0xfffffffe
	.align		4
        /*0010*/ 	.word	0x00000000
	.align		4
        /*0014*/ 	.word	0xfffffffd
	.align		4
        /*0018*/ 	.word	0x00000000
	.align		4
        /*001c*/ 	.word	0xfffffffc


//--------------------- .text.gelu_old_half_forward --------------------------
	.section	.text.gelu_old_half_forward,"ax",@progbits
	.align	128
        .global         gelu_old_half_forward
        .type           gelu_old_half_forward,@function
        .size           gelu_old_half_forward,(.L_x_104 - gelu_old_half_forward)
        .other          gelu_old_half_forward,@"STO_CUDA_ENTRY STV_DEFAULT"
gelu_old_half_forward:
.text.gelu_old_half_forward:
[----:B------:R-:W-:Y:S01]  /*0000*/  LDC R1, c[0x0][0x37c] ;  /* 0x0000df00ff017b82 */ /* 0x000fe20000000800 */
[----:B------:R-:W0:Y:S07]  /*0010*/  S2R R3, SR_TID.X ;  /* 0x0000000000037919 */ /* 0x000e2e0000002100 */
[----:B------:R-:W-:Y:S01]  /*0020*/  S2UR UR4, SR_CTAID.X ;  /* 0x00000000000479c3 */ /* 0x000fe20000002500 */
[----:B------:R-:W1:Y:S01]  /*0030*/  LDCU UR5, c[0x0][0x370] ;  /* 0x00006e00ff0577ac */ /* 0x000e620008000800 */
[----:B------:R-:W2:Y:S06]  /*0040*/  LDCU UR7, c[0x0][0x390] ;  /* 0x00007200ff0777ac */ /* 0x000eac0008000800 */
[----:B------:R-:W1:Y:S08]  /*0050*/  S2UR UR6, SR_CTAID.Y ;  /* 0x00000000000679c3 */ /* 0x000e700000002600 */
[----:B------:R-:W0:Y:S01]  /*0060*/  LDC R0, c[0x0][0x360] ;  /* 0x0000d800ff007b82 */ /* 0x000e220000000800 */
[----:B-1----:R-:W-:-:S06]  /*0070*/  UIMAD UR4, UR5, UR6, UR4 ;  /* 0x00000006050472a4 */ /* 0x002fcc000f8e0204 */
[----:B0-----:R-:W-:-:S05]  /*0080*/  IMAD R0, R0, UR4, R3 ;  /* 0x0000000400007c24 */ /* 0x001fca000f8e0203 */
[----:B--2---:R-:W-:-:S13]  /*0090*/  ISETP.GE.AND P0, PT, R0, UR7, PT ;  /* 0x0000000700007c0c */ /* 0x004fda000bf06270 */
[----:B------:R-:W-:Y:S05]  /*00a0*/  @P0 EXIT ;  /* 0x000000000000094d */ /* 0x000fea0003800000 */
[----:B------:R-:W0:Y:S01]  /*00b0*/  LDC.64 R2, c[0x0][0x380] ;  /* 0x0000e000ff027b82 */ /* 0x000e220000000a00 */
[----:B------:R-:W1:Y:S01]  /*00c0*/  LDCU.64 UR4, c[0x0][0x358] ;  /* 0x00006b00ff0477ac */ /* 0x000e620008000a00 */
[----:B------:R-:W-:Y:S02]  /*00d0*/  HFMA2 R8, -RZ, RZ, 0.74462890625, 604.5 ;  /* 0x39f560b9ff087431 */ /* 0x000fe400000001ff */
[----:B------:R-:W-:Y:S02]  /*00e0*/  IMAD.MOV.U32 R6, RZ, RZ, 0x3789ca3c ;  /* 0x3789ca3cff067424 */ /* 0x000fe400078e00ff */
[----:B------:R-:W-:Y:S01]  /*00f0*/  IMAD.MOV.U32 R7, RZ, RZ, 0x3bac840b ;  /* 0x3bac840bff077424 */ /* 0x000fe200078e00ff */
[----:B------:R-:W-:Y:S01]  /*0100*/  MOV R9, 0x3d0c8162 ;  /* 0x3d0c816200097802 */ /* 0x000fe20000000f00 */
[----:B------:R-:W2:Y:S01]  /*0110*/  LDCU.64 UR6, c[0x0][0x388] ;  /* 0x00007100ff0677ac */ /* 0x000ea20008000a00 */
[----:B0-----:R-:W-:-:S06]  /*0120*/  IMAD.WIDE R2, R0, 0x4, R2 ;  /* 0x0000000400027825 */ /* 0x001fcc00078e0202 */
[----:B-1----:R-:W3:Y:S02]  /*0130*/  LDG.E R2, desc[UR4][R2.64] ;  /* 0x0000000402027981 */ /* 0x002ee4000c1e1900 */
[----:B---3--:R-:W-:-:S04]  /*0140*/  FMUL R4, R2, 0.70710676908493041992 ;  /* 0x3f3504f302047820 */ /* 0x008fc80000400000 */
[C---:B------:R-:W-:Y:S01]  /*0150*/  FMUL R5, R4.reuse, R4 ;  /* 0x0000000404057220 */ /* 0x040fe20000400000 */
[----:B------:R-:W-:-:S04]  /*0160*/  FSETP.GE.AND P0, PT, |R4|, 1.0029599666595458984, PT ;  /* 0x3f8060fe0400780b */ /* 0x000fc80003f06200 */
[----:B------:R-:W-:Y:S02]  /*0170*/  FSEL R5, |R4|, R5, P0 ;  /* 0x0000000504057208 */ /* 0x000fe40000000200 */
[----:B------:R-:W-:Y:S02]  /*0180*/  FSEL R6, R6, 8.4834944573231041431e-05, P0 ;  /* 0x38b1e96a06067808 */ /* 0x000fe40000000000 */
[----:B------:R-:W-:Y:S02]  /*0190*/  FSEL R8, -R8, -0.00082130916416645050049, P0 ;  /* 0xba574d2008087808 */ /* 0x000fe40000000100 */
[----:B------:R-:W-:Y:S02]  /*01a0*/  FSEL R3, R7, 0.0052134888246655464172, P0 ;  /* 0x3baad5ea07037808 */ /* 0x000fe40000000000 */
[----:B------:R-:W-:Y:S01]  /*01b0*/  FSEL R7, -R9, -0.026868773624300956726, P0 ;  /* 0xbcdc1be709077808 */ /* 0x000fe20000000100 */
[----:B------:R-:W-:Y:S01]  /*01c0*/  FFMA R6, R5, R6, R8 ;  /* 0x0000000605067223 */ /* 0x000fe20000000008 */
[----:B------:R-:W-:-:S02]  /*01d0*/  HFMA2 R9, -RZ, RZ, 1.853515625, -0.00091457366943359375 ;  /* 0x3f6a937eff097431 */ /* 0x000fc400000001ff */
[----:B------:R-:W-:Y:S02]  /*01e0*/  IMAD.MOV.U32 R8, RZ, RZ, 0x3e1cf906 ;  /* 0x3e1cf906ff087424 */ /* 0x000fe400078e00ff */
[----:B------:R-:W-:-:S03]  /*01f0*/  FFMA R6, R5, R6, R3 ;  /* 0x0000000605067223 */ /* 0x000fc60000000003 */
[----:B------:R-:W-:Y:S01]  /*0200*/  FSEL R3, R8, 0.11284004896879196167, P0 ;  /* 0x3de718af08037808 */ /* 0x000fe20000000000 */
[----:B------:R-:W-:Y:S01]  /*0210*/  FFMA R6, R5, R6, R7 ;  /* 0x0000000605067223 */ /* 0x000fe20000000007 */
[----:B------:R-:W-:Y:S01]  /*0220*/  IMAD.MOV.U32 R8, RZ, RZ, 0x3f20d842 ;  /* 0x3f20d842ff087424 */ /* 0x000fe200078e00ff */
[----:B------:R-:W-:Y:S02]  /*0230*/  FSEL R7, R9, -0.37612664699554443359, P0 ;  /* 0xbec093ac09077808 */ /* 0x000fe40000000000 */
[C---:B------:R-:W-:Y:S02]  /*0240*/  FFMA R6, R5.reuse, R6, R3 ;  /* 0x0000000605067223 */ /* 0x040fe40000000003 */
[----:B------:R-:W-:Y:S02]  /*0250*/  FSEL R3, R8, 0.12837915122509002686, P0 ;  /* 0x3e0375d308037808 */ /* 0x000fe40000000000 */
[----:B------:R-:W-:Y:S01]  /*0260*/  FFMA R6, R5, R6, R7 ;  /* 0x0000000605067223 */ /* 0x000fe20000000007 */
[----:B------:R-:W-:-:S03]  /*0270*/  FSEL R8, -|R4|, R4, P0 ;  /* 0x0000000404087208 */ /* 0x000fc60000000300 */
[----:B------:R-:W-:-:S04]  /*0280*/  FFMA R3, R5, R6, R3 ;  /* 0x0000000605037223 */ /* 0x000fc80000000003 */
[----:B------:R-:W-:-:S04]  /*0290*/  FFMA R8, R3, R8, R8 ;  /* 0x0000000803087223 */ /* 0x000fc80000000008 */
[----:B------:R-:W0:Y:S02]  /*02a0*/  @P0 MUFU.EX2 R3, R8 ;  /* 0x0000000800030308 */ /* 0x000e240000000800 */
[----:B0-----:R-:W-:-:S05]  /*02b0*/  @P0 FADD R3, -R3, 1 ;  /* 0x3f80000003030421 */ /* 0x001fca0000000100 */
[----:B------:R-:W-:-:S04]  /*02c0*/  @P0 LOP3.LUT R8, R3, 0x80000000, R4, 0xf8, !PT ;  /* 0x8000000003080812 */ /* 0x000fc800078ef804 */
[----:B------:R-:W-:-:S05]  /*02d0*/  F2FP.F16.F32.PACK_AB R3, RZ, R8 ;  /* 0x00000008ff03723e */ /* 0x000fca00000000ff */
[----:B------:R-:W-:Y:S02]  /*02e0*/  HADD2.F32 R4, -RZ, R3.H0_H0 ;  /* 0x20000003ff047230 */ /* 0x000fe40000004100 */
[----:B------:R-:W0:Y:S03]  /*02f0*/  F2F.F64.F32 R2, R2 ;  /* 0x0000000200027310 */ /* 0x000e260000201800 */
[----:B------:R-:W-:-:S05]  /*0300*/  FADD R9, R4, 1 ;  /* 0x3f80000004097421 */ /* 0x000fca0000000000 */
[----:B------:R-:W1:Y:S01]  /*0310*/  F2F.F64.F32 R6, R9 ;  /* 0x0000000900067310 */ /* 0x000e620000201800 */
[----:B0-----:R-:W-:Y:S01]  /*0320*/  DMUL R4, R2, 0.5 ;  /* 0x3fe0000002047828 */ /* 0x001fe20000000000 */
[----:B------:R-:W-:-:S07]  /*0330*/  SHF.R.S32.HI R3, RZ, 0x1f, R0 ;  /* 0x0000001fff037819 */ /* 0x000fce0000011400 */
[----:B-1----:R-:W-:Y:S01]  /*0340*/  DMUL R4, R4, R6 ;  /* 0x0000000604047228 */ /* 0x002fe20000000000 */
[----:B--2---:R-:W-:-:S04]  /*0350*/  LEA R6, P0, R0, UR6, 0x2 ;  /* 0x0000000600067c11 */ /* 0x004fc8000f8010ff */
[----:B------:R-:W-:-:S05]  /*0360*/  LEA.HI.X R7, R0, UR7, R3, 0x2, P0 ;  /* 0x0000000700077c11 */ /* 0x000fca00080f1403 */
[----:B------:R-:W0:Y:S02]  /*0370*/  F2F.F32.F64 R5, R4 ;  /* 0x0000000400057310 */ /* 0x000e240000301000 */
[----:B0-----:R-:W-:Y:S01]  /*0380*/  STG.E desc[UR4][R6.64], R5 ;  /* 0x0000000506007986 */ /* 0x001fe2000c101904 */
[----:B------:R-:W-:Y:S05]  /*0390*/  EXIT ;  /* 0x000000000000794d */ /* 0x000fea0003800000 */
.L_x_0:
[----:B------:R-:W-:-:S00]  /*03a0*/  BRA `(.L_x_0) ;  /* 0xfffffffc00fc7947 */ /* 0x000fc0000383ffff */
[----:B------:R-:W-:-:S00]  /*03b0*/  NOP ;  /* 0x0000000000007918 */ /* 0x000fc00000000000 */
        /* <DEDUP_REMOVED lines=12> */
.L_x_104:


//--------------------- .text.gelu_backward       --------------------------
	.section	.text.gelu_backward,"ax",@progbits
	.align	128
        .global         gelu_backward
        .type           gelu_backward,@function
        .size           gelu_backward,(.L_x_96 - gelu_backward)
        .other          gelu_backward,@"STO_CUDA_ENTRY STV_DEFAULT"
gelu_backward:
.text.gelu_backward:
[----:B------:R-:W-:Y:S01]  /*0000*/  LDC R1, c[0x0][0x37c] ;  /* 0x0000df00ff017b82 */ /* 0x000fe20000000800 */
[----:B------:R-:W0:Y:S07]  /*0010*/  S2R R0, SR_TID.X ;  /* 0x0000000000007919 */ /* 0x000e2e0000002100 */
[----:B------:R-:W0:Y:S01]  /*0020*/  S2UR UR4, SR_CTAID.X ;  /* 0x00000000000479c3 */ /* 0x000e220000002500 */
[----:B------:R-:W1:Y:S07]  /*0030*/  LDCU UR5, c[0x0][0x398] ;  /* 0x00007300ff0577ac */ /* 0x000e6e0008000800 */
[----:B------:R-:W0:Y:S02]  /*0040*/  LDC R3, c[0x0][0x360] ;  /* 0x0000d800ff037b82 */ /* 0x000e240000000800 */
[----:B0-----:R-:W-:-:S05]  /*0050*/  IMAD R3, R3, UR4, R0 ;  /* 0x0000000403037c24 */ /* 0x001fca000f8e0200 */
[----:B-1----:R-:W-:-:S13]  /*0060*/  ISETP.GE.AND P0, PT, R3, UR5, PT ;  /* 0x0000000503007c0c */ /* 0x002fda000bf06270 */
[----:B------:R-:W-:Y:S05]  /*0070*/  @P0 EXIT ;  /* 0x000000000000094d */ /* 0x000fea0003800000 */
[----:B------:R-:W0:Y:S01]  /*0080*/  LDC.64 R4, c[0x0][0x388] ;  /* 0x0000e200ff047b82 */ /* 0x000e220000000a00 */
[----:B------:R-:W1:Y:S01]  /*0090*/  LDCU.64 UR4, c[0x0][0x358] ;  /* 0x00006b00ff0477ac */ /* 0x000e620008000a00 */
[----:B0-----:R-:W-:-:S06]  /*00a0*/  IMAD.WIDE R4, R3, 0x4, R4 ;  /* 0x0000000403047825 */ /* 0x001fcc00078e0204 */
[----:B-1----:R-:W2:Y:S01]  /*00b0*/  LDG.E R4, desc[UR4][R4.64] ;  /* 0x0000000404047981 */ /* 0x002ea2000c1e1900 */
[----:B------:R-:W-:Y:S01]  /*00c0*/  BSSY.RECONVERGENT B0, `(.L_x_1) ;  /* 0x0000019000007945 */ /* 0x000fe20003800200 */
[----:B------:R-:W-:Y:S01]  /*00d0*/  SHF.R.S32.HI R6, RZ, 0x1f, R3 ;  /* 0x0000001fff067819 */ /* 0x000fe20000011403 */
[----:B--2---:R-:W-:-:S04]  /*00e0*/  FMUL R7, R4, 0.044714998453855514526 ;  /* 0x3d37271304077820 */ /* 0x004fc80000400000 */
[----:B------:R-:W-:-:S04]  /*00f0*/  FMUL R7, R4, R7 ;  /* 0x0000000704077220 */ /* 0x000fc80000400000 */
[----:B------:R-:W-:-:S04]  /*0100*/  FFMA R2, R4, R7, R4 ;  /* 0x0000000704027223 */ /* 0x000fc80000000004 */
[----:B------:R-:W-:-:S05]  /*0110*/  FMUL R2, R2, 0.79788452386856079102 ;  /* 0x3f4c422902027820 */ /* 0x000fca0000400000 */
[----:B------:R-:W-:-:S13]  /*0120*/  FSETP.GE.AND P0, PT, |R2|, 0.60000002384185791016, PT ;  /* 0x3f19999a0200780b */ /* 0x000fda0003f06200 */
[----:B------:R-:W-:Y:S05]  /*0130*/  @!P0 BRA `(.L_x_2) ;  /* 0x0000000000288947 */ /* 0x000fea0003800000 */
[C---:B------:R-:W-:Y:S01]  /*0140*/  FMUL R0, |R2|.reuse, 2.8853900432586669922 ;  /* 0x4038aa3b02007820 */ /* 0x040fe20000400200 */
[----:B------:R-:W-:Y:S01]  /*0150*/  HFMA2 R8, -RZ, RZ, 1.875, 0 ;  /* 0x3f800000ff087431 */ /* 0x000fe200000001ff */
[----:B------:R-:W-:-:S04]  /*0160*/  FSETP.GE.AND P0, PT, |R2|, 9.010913848876953125, PT ;  /* 0x41102cb40200780b */ /* 0x000fc80003f06200 */
[----:B------:R-:W0:Y:S02]  /*0170*/  MUFU.EX2 R0, R0 ;  /* 0x0000000000007308 */ /* 0x000e240000000800 */
[----:B0-----:R-:W-:-:S06]  /*0180*/  FADD R7, R0, 1 ;  /* 0x3f80000000077421 */ /* 0x001fcc0000000000 */
[----:B------:R-:W0:Y:S02]  /*0190*/  MUFU.RCP R7, R7 ;  /* 0x0000000700077308 */ /* 0x000e240000001000 */
[----:B0-----:R-:W-:-:S05]  /*01a0*/  FFMA R5, R7, -2, R8 ;  /* 0xc000000007057823 */ /* 0x001fca0000000008 */
[----:B------:R-:W-:-:S04]  /*01b0*/  FSEL R5, R5, 1, !P0 ;  /* 0x3f80000005057808 */ /* 0x000fc80004000000 */
[----:B------:R-:W-:Y:S01]  /*01c0*/  LOP3.LUT R5, R5, 0x80000000, R2, 0xf8, !PT ;  /* 0x8000000005057812 */ /* 0x000fe200078ef802 */
[----:B------:R-:W-:Y:S06]  /*01d0*/  BRA `(.L_x_3) ;  /* 0x00000000001c7947 */ /* 0x000fec0003800000 */
.L_x_2:
[----:B------:R-:W-:Y:S02]  /*01e0*/  IMAD.MOV.U32 R0, RZ, RZ, 0x3c80f082 ;  /* 0x3c80f082ff007424 */ /* 0x000fe400078e00ff */
[----:B------:R-:W-:-:S04]  /*01f0*/  FMUL R5, R2, R2 ;  /* 0x0000000202057220 */ /* 0x000fc80000400000 */
[----:B------:R-:W-:-:S04]  /*0200*/  FFMA R0, R5, R0, -0.052303962409496307373 ;  /* 0xbd563cae05007423 */ /* 0x000fc80000000000 */
[----:B------:R-:W-:-:S04]  /*0210*/  FFMA R0, R5, R0, 0.1331529766321182251 ;  /* 0x3e08594105007423 */ /* 0x000fc80000000000 */
[----:B------:R-:W-:-:S04]  /*0220*/  FFMA R0, R5, R0, -0.33332768082618713379 ;  /* 0xbeaaa9ed05007423 */ /* 0x000fc80000000000 */
[----:B------:R-:W-:-:S04]  /*0230*/  FFMA R5, R5, R0, RZ ;  /* 0x0000000005057223 */ /* 0x000fc800000000ff */
[----:B------:R-:W-:-:S07]  /*0240*/  FFMA R5, R2, R5, R2 ;  /* 0x0000000502057223 */ /* 0x000fce0000000002 */
.L_x_3:
[----:B------:R-:W-:Y:S05]  /*0250*/  BSYNC.RECONVERGENT B0 ;  /* 0x0000000000007941 */ /* 0x000fea0003800200 */
.L_x_1:
[----:B------:R-:W-:Y:S01]  /*0260*/  FMUL R0, |R2|, 1.4426950216293334961 ;  /* 0x3fb8aa3b02007820 */ /* 0x000fe20000400200 */
[----:B------:R-:W-:Y:S01]  /*0270*/  IMAD.MOV.U32 R9, RZ, RZ, 0x4a000000 ;  /* 0x4a000000ff097424 */ /* 0x000fe200078e00ff */
[----:B------:R-:W-:Y:S02]  /*0280*/  BSSY.RECONVERGENT B0, `(.L_x_4) ;  /* 0x0000021000007945 */ /* 0x000fe40003800200 */
[----:B------:R-:W0:Y:S02]  /*0290*/  FRND.TRUNC R7, R0 ;  /* 0x0000000000077307 */ /* 0x000e24000020d000 */
[C---:B0-----:R-:W-:Y:S02]  /*02a0*/  FSETP.GT.AND P0, PT, |R7|.reuse, 126, PT ;  /* 0x42fc00000700780b */ /* 0x041fe40003f04200 */
[----:B------:R-:W-:-:S11]  /*02b0*/  LOP3.LUT R8, R7, 0x80000000, RZ, 0xc0, !PT ;  /* 0x8000000007087812 */ /* 0x000fd600078ec0ff */
[----:B------:R-:W-:-:S05]  /*02c0*/  @P0 LOP3.LUT R7, R8, 0x42fc0000, RZ, 0xfc, !PT ;  /* 0x42fc000008070812 */ /* 0x000fca00078efcff */
[----:B------:R-:W-:-:S04]  /*02d0*/  FFMA R8, R7, -0.69314718246459960938, |R2| ;  /* 0xbf31721807087823 */ /* 0x000fc80000000402 */
[C---:B------:R-:W-:Y:S01]  /*02e0*/  FFMA R8, R7.reuse, 1.9046542121259335545e-09, R8 ;  /* 0x3102e30807087823 */ /* 0x040fe20000000008 */
[----:B------:R-:W-:-:S03]  /*02f0*/  FADD R7, R7, 12583037 ;  /* 0x4b40007d07077421 */ /* 0x000fc60000000000 */
[----:B------:R-:W-:Y:S02]  /*0300*/  FMUL R8, R8, 1.4426950216293334961 ;  /* 0x3fb8aa3b08087820 */ /* 0x000fe40000400000 */
[----:B------:R-:W-:-:S04]  /*0310*/  SHF.L.U32 R7, R7, 0x17, RZ ;  /* 0x0000001707077819 */ /* 0x000fc800000006ff */
[----:B------:R-:W0:Y:S02]  /*0320*/  MUFU.EX2 R8, R8 ;  /* 0x0000000800087308 */ /* 0x000e240000000800 */
[----:B0-----:R-:W-:-:S04]  /*0330*/  FMUL R7, R7, R8 ;  /* 0x0000000807077220 */ /* 0x001fc80000400000 */
[C---:B------:R-:W-:Y:S01]  /*0340*/  FMUL R0, R7.reuse, 16777216 ;  /* 0x4b80000007007820 */ /* 0x040fe20000400000 */
[----:B------:R-:W-:-:S04]  /*0350*/  FSETP.GEU.AND P0, PT, |R7|, 1.175494350822287508e-38, PT ;  /* 0x008000000700780b */ /* 0x000fc80003f0e200 */
[----:B------:R-:W-:Y:S02]  /*0360*/  FSEL R0, R0, R7, !P0 ;  /* 0x0000000700007208 */ /* 0x000fe40004000000 */
[----:B------:R-:W-:Y:S02]  /*0370*/  FSEL R9, R9, 0.125, !P0 ;  /* 0x3e00000009097808 */ /* 0x000fe40004000000 */
[----:B------:R-:W-:Y:S02]  /*0380*/  FSETP.GE.AND P0, PT, |R2|, 90, PT ;  /* 0x42b400000200780b */ /* 0x000fe40003f06200 */
[----:B------:R-:W0:Y:S02]  /*0390*/  MUFU.RCP R0, R0 ;  /* 0x0000000000007308 */ /* 0x000e240000001000 */
[----:B0-----:R-:W-:-:S04]  /*03a0*/  FMUL R10, R0, R9 ;  /* 0x00000009000a7220 */ /* 0x001fc80000400000 */
[----:B------:R-:W-:-:S05]  /*03b0*/  FFMA R10, R7, 2, R10 ;  /* 0x40000000070a7823 */ /* 0x000fca000000000a */
[----:B------:R-:W-:-:S05]  /*03c0*/  FSEL R10, R10, +INF , !P0 ;  /* 0x7f8000000a0a7808 */ /* 0x000fca0004000000 */
[----:B------:R-:W-:-:S05]  /*03d0*/  FMUL R0, R10, R10 ;  /* 0x0000000a0a007220 */ /* 0x000fca0000400000 */
[----:B------:R-:W-:-:S04]  /*03e0*/  IADD3 R2, PT, PT, R0, 0x1800000, RZ ;  /* 0x0180000000027810 */ /* 0x000fc80007ffe0ff */
[----:B------:R-:W-:-:S04]  /*03f0*/  LOP3.LUT R2, R2, 0x7f800000, RZ, 0xc0, !PT ;  /* 0x7f80000002027812 */ /* 0x000fc800078ec0ff */
[----:B------:R-:W-:-:S13]  /*0400*/  ISETP.GT.U32.AND P0, PT, R2, 0x1ffffff, PT ;  /* 0x01ffffff0200780c */ /* 0x000fda0003f04070 */
[----:B------:R-:W-:Y:S05]  /*0410*/  @P0 BRA `(.L_x_5) ;  /* 0x00000000000c0947 */ /* 0x000fea0003800000 */
[----:B------:R-:W-:-:S07]  /*0420*/  MOV R8, 0x440 ;  /* 0x0000044000087802 */ /* 0x000fce0000000f00 */
[----:B------:R-:W-:Y:S05]  /*0430*/  CALL.REL.NOINC `($__internal_0_$__cuda_sm20_rcp_rn_f32_slowpath) ;  /* 0x0000000000687944 */ /* 0x000fea0003c00000 */
[----:B------:R-:W-:Y:S05]  /*0440*/  BRA `(.L_x_6) ;  /* 0x0000000000107947 */ /* 0x000fea0003800000 */
.L_x_5:
[----:B------:R-:W0:Y:S02]  /*0450*/  MUFU.RCP R7, R0 ;  /* 0x0000000000077308 */ /* 0x000e240000001000 */
[----:B0-----:R-:W-:-:S04]  /*0460*/  FFMA R2, R0, R7, -1 ;  /* 0xbf80000000027423 */ /* 0x001fc80000000007 */
[----:B------:R-:W-:-:S04]  /*0470*/  FADD.FTZ R2, -R2, -RZ ;  /* 0x800000ff02027221 */ /* 0x000fc80000010100 */
[----:B------:R-:W-:-:S07]  /*0480*/  FFMA R7, R7, R2, R7 ;  /* 0x0000000207077223 */ /* 0x000fce0000000007 */
.L_x_6:
[----:B------:R-:W-:Y:S05]  /*0490*/  BSYNC.RECONVERGENT B0 ;  /* 0x0000000000007941 */ /* 0x000fea0003800200 */
.L_x_4:
[----:B------:R-:W0:Y:S01]  /*04a0*/  LDCU.64 UR6, c[0x0][0x390] ;  /* 0x00007200ff0677ac */ /* 0x000e220008000a00 */
[C---:B------:R-:W-:Y:S01]  /*04b0*/  IMAD.SHL.U32 R8, R3.reuse, 0x4, RZ ;  /* 0x0000000403087824 */ /* 0x040fe200078e00ff */
[----:B------:R-:W-:-:S04]  /*04c0*/  SHF.L.U64.HI R6, R3, 0x2, R6 ;  /* 0x0000000203067819 */ /* 0x000fc80000010206 */
[----:B0-----:R-:W-:-:S04]  /*04d0*/  IADD3 R2, P0, PT, R8, UR6, RZ ;  /* 0x0000000608027c10 */ /* 0x001fc8000ff1e0ff */
[----:B------:R-:W-:Y:S01]  /*04e0*/  IADD3.X R3, PT, PT, R6, UR7, RZ, P0, !PT ;  /* 0x0000000706037c10 */ /* 0x000fe200087fe4ff */
[----:B------:R-:W0:Y:S05]  /*04f0*/  LDCU.64 UR6, c[0x0][0x380] ;  /* 0x00007000ff0677ac */ /* 0x000e2a0008000a00 */
[----:B------:R-:W2:Y:S01]  /*0500*/  LDG.E R3, desc[UR4][R2.64] ;  /* 0x0000000402037981 */ /* 0x000ea2000c1e1900 */
[C---:B------:R-:W-:Y:S01]  /*0510*/  FMUL R0, R4.reuse, 0.5 ;  /* 0x3f00000004007820 */ /* 0x040fe20000400000 */
[----:B------:R-:W-:Y:S01]  /*0520*/  FMUL R9, R4, 0.13414499163627624512 ;  /* 0x3e095d4e04097820 */ /* 0x000fe20000400000 */
[----:B------:R-:W-:Y:S02]  /*0530*/  FADD R5, R5, 1 ;  /* 0x3f80000005057421 */ /* 0x000fe40000000000 */
[----:B------:R-:W-:Y:S01]  /*0540*/  FMUL R0, R0, R7 ;  /* 0x0000000700007220 */ /* 0x000fe20000400000 */
[----:B------:R-:W-:-:S03]  /*0550*/  FFMA R9, R4, R9, 1 ;  /* 0x3f80000004097423 */ /* 0x000fc60000000009 */
[----:B------:R-:W-:-:S04]  /*0560*/  FMUL R0, R0, 0.79788452386856079102 ;  /* 0x3f4c422900007820 */ /* 0x000fc80000400000 */
[----:B------:R-:W-:Y:S01]  /*0570*/  FMUL R0, R0, R9 ;  /* 0x0000000900007220 */ /* 0x000fe20000400000 */
[----:B0-----:R-:W-:-:S03]  /*0580*/  IADD3 R4, P0, PT, R8, UR6, RZ ;  /* 0x0000000608047c10 */ /* 0x001fc6000ff1e0ff */
[----:B------:R-:W-:Y:S01]  /*0590*/  FFMA R0, R5, 0.5, R0 ;  /* 0x3f00000005007823 */ /* 0x000fe20000000000 */
[----:B------:R-:W-:-:S03]  /*05a0*/  IADD3.X R5, PT, PT, R6, UR7, RZ, P0, !PT ;  /* 0x0000000706057c10 */ /* 0x000fc600087fe4ff */
[----:B--2---:R-:W-:-:S05]  /*05b0*/  FMUL R3, R0, R3 ;  /* 0x0000000300037220 */ /* 0x004fca0000400000 */
[----:B------:R-:W-:Y:S01]  /*05c0*/  STG.E desc[UR4][R4.64], R3 ;  /* 0x0000000304007986 */ /* 0x000fe2000c101904 */
[----:B------:R-:W-:Y:S05]  /*05d0*/  EXIT ;  /* 0x000000000000794d */ /* 0x000fea0003800000 */
        .weak           $__internal_0_$__cuda_sm20_rcp_rn_f32_slowpath
        .type           $__internal_0_$__cuda_sm20_rcp_rn_f32_slowpath,@function
        .size           $__internal_0_$__cuda_sm20_rcp_rn_f32_slowpath,(.L_x_96 - $__internal_0_$__cuda_sm20_rcp_rn_f32_slowpath)
$__internal_0_$__cuda_sm20_rcp_rn_f32_slowpath:
[----:B------:R-:W-:Y:S01]  /*05e0*/  SHF.L.U32 R2, R0, 0x1, RZ ;  /* 0x0000000100027819 */ /* 0x000fe200000006ff */
[----:B------:R-:W-:Y:S03]  /*05f0*/  BSSY.RECONVERGENT B1, `(.L_x_7) ;  /* 0x0000030000017945 */ /* 0x000fe60003800200 */
[----:B------:R-:W-:-:S04]  /*0600*/  SHF.R.U32.HI R2, RZ, 0x18, R2 ;  /* 0x00000018ff027819 */ /* 0x000fc80000011602 */
[----:B------:R-:W-:-:S13]  /*0610*/  ISETP.NE.U32.AND P0, PT, R2, RZ, PT ;  /* 0x000000ff0200720c */ /* 0x000fda0003f05070 */
[----:B------:R-:W-:Y:S05]  /*0620*/  @P0 BRA `(.L_x_8) ;  /* 0x0000000000280947 */ /* 0x000fea0003800000 */
[----:B------:R-:W-:-:S05]  /*0630*/  IMAD.SHL.U32 R2, R0, 0x2, RZ ;  /* 0x0000000200027824 */ /* 0x000fca00078e00ff */
[----:B------:R-:W-:-:S13]  /*0640*/  ISETP.NE.AND P0, PT, R2, RZ, PT ;  /* 0x000000ff0200720c */ /* 0x000fda0003f05270 */
[----:B------:R-:W-:Y:S01]  /*0650*/  @P0 FFMA R9, R0, 1.84467440737095516160e+19, RZ ;  /* 0x5f80000000090823 */ /* 0x000fe200000000ff */
[----:B------:R-:W-:Y:S08]  /*0660*/  @!P0 MUFU.RCP R7, R0 ;  /* 0x0000000000078308 */ /* 0x000ff00000001000 */
[----:B------:R-:W0:Y:S02]  /*0670*/  @P0 MUFU.RCP R2, R9 ;  /* 0x0000000900020308 */ /* 0x000e240000001000 */
[----:B0-----:R-:W-:-:S04]  /*0680*/  @P0 FFMA R10, R9, R2, -1 ;  /* 0xbf800000090a0423 */ /* 0x001fc80000000002 */
[----:B------:R-:W-:-:S04]  /*0690*/  @P0 FADD.FTZ R11, -R10, -RZ ;  /* 0x800000ff0a0b0221 */ /* 0x000fc80000010100 */
[----:B------:R-:W-:-:S04]  /*06a0*/  @P0 FFMA R2, R2, R11, R2 ;  /* 0x0000000b02020223 */ /* 0x000fc80000000002 */
[----:B------:R-:W-:Y:S01]  /*06b0*/  @P0 FFMA R7, R2, 1.84467440737095516160e+19, RZ ;  /* 0x5f80000002070823 */ /* 0x000fe200000000ff */
[----:B------:R-:W-:Y:S06]  /*06c0*/  BRA `(.L_x_9) ;  /* 0x0000000000887947 */ /* 0x000fec0003800000 */
.L_x_8:
[----:B------:R-:W-:-:S04]  /*06d0*/  IADD3 R7, PT, PT, R2, -0xfd, RZ ;  /* 0xffffff0302077810 */ /* 0x000fc80007ffe0ff */
[----:B------:R-:W-:-:S13]  /*06e0*/  ISETP.GT.U32.AND P0, PT, R7, 0x1, PT ;  /* 0x000000010700780c */ /* 0x000fda0003f04070 */
[----:B------:R-:W-:Y:S05]  /*06f0*/  @P0 BRA `(.L_x_10) ;  /* 0x0000000000780947 */ /* 0x000fea0003800000 */
[----:B------:R-:W-:Y:S01]  /*0700*/  LOP3.LUT R9, R0, 0x7fffff, RZ, 0xc0, !PT ;  /* 0x007fffff00097812 */ /* 0x000fe200078ec0ff */
[----:B------:R-:W-:-:S03]  /*0710*/  IMAD.MOV.U32 R14, RZ, RZ, 0x3 ;  /* 0x00000003ff0e7424 */ /* 0x000fc600078e00ff */
[----:B------:R-:W-:Y:S02]  /*0720*/  LOP3.LUT R9, R9, 0x3f800000, RZ, 0xfc, !PT ;  /* 0x3f80000009097812 */ /* 0x000fe400078efcff */
[----:B------:R-:W-:Y:S02]  /*0730*/  SHF.L.U32 R13, R14, R7, RZ ;  /* 0x000000070e0d7219 */ /* 0x000fe400000006ff */
[----:B------:R-:W0:Y:S02]  /*0740*/  MUFU.RCP R10, R9 ;  /* 0x00000009000a7308 */ /* 0x000e240000001000 */
[----:B0-----:R-:W-:-:S04]  /*0750*/  FFMA R11, R9, R10, -1 ;  /* 0xbf800000090b7423 */ /* 0x001fc8000000000a */
[----:B------:R-:W-:-:S04]  /*0760*/  FADD.FTZ R11, -R11, -RZ ;  /* 0x800000ff0b0b7221 */ /* 0x000fc80000010100 */
[CCC-:B------:R-:W-:Y:S01]  /*0770*/  FFMA.RM R12, R10.reuse, R11.reuse, R10.reuse ;  /* 0x0000000b0a0c7223 */ /* 0x1c0fe2000000400a */
[----:B------:R-:W-:-:S04]  /*0780*/  FFMA.RP R11, R10, R11, R10 ;  /* 0x0000000b0a0b7223 */ /* 0x000fc8000000800a */
[C---:B------:R-:W-:Y:S02]  /*0790*/  LOP3.LUT R10, R12.reuse, 0x7fffff, RZ, 0xc0, !PT ;  /* 0x007fffff0c0a7812 */ /* 0x040fe400078ec0ff */
[----:B------:R-:W-:Y:S02]  /*07a0*/  FSETP.NEU.FTZ.AND P0, PT, R12, R11, PT ;  /* 0x0000000b0c00720b */ /* 0x000fe40003f1d000 */
[----:B------:R-:W-:Y:S02]  /*07b0*/  LOP3.LUT R10, R10, 0x800000, RZ, 0xfc, !PT ;  /* 0x008000000a0a7812 */ /* 0x000fe400078efcff */
[----:B------:R-:W-:Y:S02]  /*07c0*/  SEL R11, RZ, 0xffffffff, !P0 ;  /* 0xffffffffff0b7807 */ /* 0x000fe40004000000 */
[----:B------:R-:W-:Y:S02]  /*07d0*/  LOP3.LUT R12, R13, R10, RZ, 0xc0, !PT ;  /* 0x0000000a0d0c7212 */ /* 0x000fe400078ec0ff */
[----:B------:R-:W-:-:S02]  /*07e0*/  IADD3 R11, PT, PT, -R11, RZ, RZ ;  /* 0x000000ff0b0b7210 */ /* 0x000fc40007ffe1ff */
[-C--:B------:R-:W-:Y:S02]  /*07f0*/  SHF.R.U32.HI R12, RZ, R7.reuse, R12 ;  /* 0x00000007ff0c7219 */ /* 0x080fe4000001160c */
[----:B------:R-:W-:Y:S02]  /*0800*/  LOP3.LUT P1, RZ, R11, R7, R10, 0xf8, !PT ;  /* 0x000000070bff7212 */ /* 0x000fe4000782f80a */
[C---:B------:R-:W-:Y:S02]  /*0810*/  LOP3.LUT P0, RZ, R12.reuse, 0x1, RZ, 0xc0, !PT ;  /* 0x000000010cff7812 */ /* 0x040fe4000780c0ff */
[----:B------:R-:W-:-:S04]  /*0820*/  LOP3.LUT P2, RZ, R12, 0x2, RZ, 0xc0, !PT ;  /* 0x000000020cff7812 */ /* 0x000fc8000784c0ff */
[----:B------:R-:W-:Y:S02]  /*0830*/  PLOP3.LUT P0, PT, P0, P1, P2, 0xe0, 0x0 ;  /* 0x000000000000781c */ /* 0x000fe40000703c20 */
[----:B------:R-:W-:Y:S02]  /*0840*/  LOP3.LUT P1, RZ, R0, 0x7fffff, RZ, 0xc0, !PT ;  /* 0x007fffff00ff7812 */ /* 0x000fe4000782c0ff */
[----:B------:R-:W-:-:S05]  /*0850*/  SEL R7, RZ, 0x1, !P0 ;  /* 0x00000001ff077807 */ /* 0x000fca0004000000 */
[----:B------:R-:W-:-:S05]  /*0860*/  IMAD.MOV R7, RZ, RZ, -R7 ;  /* 0x000000ffff077224 */ /* 0x000fca00078e0a07 */
[----:B------:R-:W-:Y:S02]  /*0870*/  ISETP.GE.AND P0, PT, R7, RZ, PT ;  /* 0x000000ff0700720c */ /* 0x000fe40003f06270 */
[----:B------:R-:W-:-:S04]  /*0880*/  IADD3 R7, PT, PT, R2, -0xfc, RZ ;  /* 0xffffff0402077810 */ /* 0x000fc80007ffe0ff */
[----:B------:R-:W-:-:S07]  /*0890*/  SHF.R.U32.HI R7, RZ, R7, R10 ;  /* 0x00000007ff077219 */ /* 0x000fce000001160a */
[----:B------:R-:W-:-:S05]  /*08a0*/  @!P0 VIADD R7, R7, 0x1 ;  /* 0x0000000107078836 */ /* 0x000fca0000000000 */
[----:B------:R-:W-:-:S04]  /*08b0*/  @!P1 SHF.L.U32 R7, R7, 0x1, RZ ;  /* 0x0000000107079819 */ /* 0x000fc800000006ff */
[----:B------:R-:W-:Y:S01]  /*08c0*/  LOP3.LUT R7, R7, 0x80000000, R0, 0xf8, !PT ;  /* 0x8000000007077812 */ /* 0x000fe200078ef800 */
[----:B------:R-:W-:Y:S06]  /*08d0*/  BRA `(.L_x_9) ;  /* 0x0000000000047947 */ /* 0x000fec0003800000 */
.L_x_10:
[----:B------:R0:W1:Y:S02]  /*08e0*/  MUFU.RCP R7, R0 ;  /* 0x0000000000077308 */ /* 0x0000640000001000 */
.L_x_9:
[----:B------:R-:W-:Y:S05]  /*08f0*/  BSYNC.RECONVERGENT B1 ;  /* 0x0000000000017941 */ /* 0x000fea0003800200 */
.L_x_7:
[----:B------:R-:W-:-:S04]  /*0900*/  MOV R9, 0x0 ;  /* 0x0000000000097802 */ /* 0x000fc80000000f00 */
[----:B01----:R-:W-:Y:S05]  /*0910*/  RET.REL.NODEC R8 `(gelu_backward) ;  /* 0xfffffff408b87950 */ /* 0x003fea0003c3ffff */
.L_x_11:
        /* <DEDUP_REMOVED lines=14> */
.L_x_96:


//--------------------- .text.gelu_old_forward    --------------------------
	.section	.text.gelu_old_forward,"ax",@progbits
	.align	128
        .global         gelu_old_forward
        .type           gelu_old_forward,@function
        .size           gelu_old_forward,(.L_x_106 - gelu_old_forward)
        .other          gelu_old_forward,@"STO_CUDA_ENTRY STV_DEFAULT"
gelu_old_forward:
.text.gelu_old_forward:
[----:B------:R-:W-:Y:S01]  /*0000*/  LDC R1, c[0x0][0x37c] ;  /* 0x0000df00ff017b82 */ /* 0x000fe20000000800 */
[----:B------:R-:W0:Y:S01]  /*0010*/  S2R R0, SR_TID.X ;  /* 0x0000000000007919 */ /* 0x000e220000002100 */
[----:B------:R-:W0:Y:S01]  /*0020*/  LDCU UR4, c[0x0][0x360] ;  /* 0x00006c00ff0477ac */ /* 0x000e220008000800 */
[----:B------:R-:W0:Y:S01]  /*0030*/  S2R R3, SR_CTAID.X ;  /* 0x0000000000037919 */ /* 0x000e220000002500 */
[----:B------:R-:W1:Y:S01]  /*0040*/  LDCU UR5, c[0x0][0x390] ;  /* 0x00007200ff0577ac */ /* 0x000e620008000800 */
[----:B0-----:R-:W-:-:S05]  /*0050*/  IMAD R0, R3, UR4, R0 ;  /* 0x0000000403007c24 */ /* 0x001fca000f8e0200 */
[----:B-1----:R-:W-:-:S13]  /*0060*/  ISETP.GE.AND P0, PT, R0, UR5, PT ;  /* 0x0000000500007c0c */ /* 0x002fda000bf06270 */
[----:B------:R-:W-:Y:S05]  /*0070*/  @P0 EXIT ;  /* 0x000000000000094d */ /* 0x000fea0003800000 */
[----:B------:R-:W0:Y:S01]  /*0080*/  LDC.64 R2, c[0x0][0x380] ;  /* 0x0000e000ff027b82 */ /* 0x000e220000000a00 */
[----:B------:R-:W1:Y:S01]  /*0090*/  LDCU.64 UR4, c[0x0][0x358] ;  /* 0x00006b00ff0477ac */ /* 0x000e620008000a00 */
[----:B------:R-:W-:Y:S01]  /*00a0*/  HFMA2 R6, -RZ, RZ, 0.470947265625, -12.46875 ;  /* 0x3789ca3cff067431 */ /* 0x000fe200000001ff */
[----:B------:R-:W-:Y:S01]  /*00b0*/  MOV R8, 0x39f560b9 ;  /* 0x39f560b900087802 */ /* 0x000fe20000000f00 */
[----:B------:R-:W-:Y:S02]  /*00c0*/  HFMA2 R9, -RZ, RZ, 1.26171875, -2.110004425048828125e-05 ;  /* 0x3d0c8162ff097431 */ /* 0x000fe400000001ff */
[----:B------:R-:W-:Y:S01]  /*00d0*/  IMAD.MOV.U32 R7, RZ, RZ, 0x3bac840b ;  /* 0x3bac840bff077424 */ /* 0x000fe200078e00ff */
        /* <DEDUP_REMOVED lines=12> */
[----:B------:R-:W-:Y:S01]  /*01a0*/  IMAD.MOV.U32 R8, RZ, RZ, 0x3e1cf906 ;  /* 0x3e1cf906ff087424 */ /* 0x000fe200078e00ff */
[----:B------:R-:W-:-:S02]  /*01b0*/  MOV R9, 0x3f6a937e ;  /* 0x3f6a937e00097802 */ /* 0x000fc40000000f00 */
[C---:B------:R-:W-:Y:S02]  /*01c0*/  FFMA R6, R5.reuse, R6, R3 ;  /* 0x0000000605067223 */ /* 0x040fe40000000003 */
[----:B------:R-:W-:Y:S01]  /*01d0*/  FSEL R3, R8, 0.11284004896879196167, P0 ;  /* 0x3de718af08037808 */ /* 0x000fe20000000000 */
[----:B------:R-:W-:Y:S02]  /*01e0*/  IMAD.MOV.U32 R8, RZ, RZ, 0x3f20d842 ;  /* 0x3f20d842ff087424 */ /* 0x000fe400078e00ff */
[----:B------:R-:W-:Y:S01]  /*01f0*/  FFMA R6, R5, R6, R7 ;  /* 0x0000000605067223 */ /* 0x000fe20000000007 */
[----:B------:R-:W-:-:S03]  /*0200*/  FSEL R7, R9, -0.37612664699554443359, P0 ;  /* 0xbec093ac09077808 */ /* 0x000fc60000000000 */
[C---:B------:R-:W-:Y:S01]  /*0210*/  FFMA R6, R5.reuse, R6, R3 ;  /* 0x0000000605067223 */ /* 0x040fe20000000003 */
[----:B------:R-:W-:Y:S02]  /*0220*/  FSEL R3, R8, 0.12837915122509002686, P0 ;  /* 0x3e0375d308037808 */ /* 0x000fe40000000000 */
[----:B------:R-:W-:Y:S01]  /*0230*/  FSEL R8, -|R4|, R4, P0 ;  /* 0x0000000404087208 */ /* 0x000fe20000000300 */
[----:B------:R-:W-:Y:S01]  /*0240*/  FFMA R6, R5, R6, R7 ;  /* 0x0000000605067223 */ /* 0x000fe20000000007 */
[----:B------:R-:W-:-:S03]  /*0250*/  FMUL R7, R2, 0.5 ;  /* 0x3f00000002077820 */ /* 0x000fc60000400000 */
[----:B------:R-:W-:-:S04]  /*0260*/  FFMA R3, R5, R6, R3 ;  /* 0x0000000605037223 */ /* 0x000fc80000000003 */
[----:B------:R-:W-:-:S04]  /*0270*/  FFMA R3, R3, R8, R8 ;  /* 0x0000000803037223 */ /* 0x000fc80000000008 */
[----:B------:R-:W0:Y:S02]  /*0280*/  @P0 MUFU.EX2 R5, R3 ;  /* 0x0000000300050308 */ /* 0x000e240000000800 */
[----:B0-----:R-:W-:-:S05]  /*0290*/  @P0 FADD R5, -R5, 1 ;  /* 0x3f80000005050421 */ /* 0x001fca0000000100 */
[----:B------:R-:W-:Y:S02]  /*02a0*/  @P0 LOP3.LUT R3, R5, 0x80000000, R4, 0xf8, !PT ;  /* 0x8000000005030812 */ /* 0x000fe400078ef804 */
[----:B------:R-:W-:Y:S02]  /*02b0*/  SHF.R.S32.HI R5, RZ, 0x1f, R0 ;  /* 0x0000001fff057819 */ /* 0x000fe40000011400 */
[----:B--2---:R-:W-:Y:S01]  /*02c0*/  LEA R4, P0, R0, UR6, 0x2 ;  /* 0x0000000600047c11 */ /* 0x004fe2000f8010ff */
[----:B------:R-:W-:-:S03]  /*02d0*/  FADD R2, R3, 1 ;  /* 0x3f80000003027421 */ /* 0x000fc60000000000 */
[----:B------:R-:W-:Y:S01]  /*02e0*/  LEA.HI.X R5, R0, UR7, R5, 0x2, P0 ;  /* 0x0000000700057c11 */ /* 0x000fe200080f1405 */
[----:B------:R-:W-:-:S05]  /*02f0*/  FMUL R7, R2, R7 ;  /* 0x0000000702077220 */ /* 0x000fca0000400000 */
[----:B------:R-:W-:Y:S01]  /*0300*/  STG.E desc[UR4][R4.64], R7 ;  /* 0x0000000704007986 */ /* 0x000fe2000c101904 */
[----:B------:R-:W-:Y:S05]  /*0310*/  EXIT ;  /* 0x000000000000794d */ /* 0x000fea0003800000 */
.L_x_12:
        /* <DEDUP_REMOVED lines=14> */
.L_x_106:


//--------------------- .text.gelu_forward        --------------------------
	.section	.text.gelu_forward,"ax",@progbits
	.align	128
        .global         gelu_forward
        .type           gelu_forward,@function
        .size           gelu_forward,(.L_x_107 - gelu_forward)
        .other          gelu_forward,@"STO_CUDA_ENTRY STV_DEFAULT"
gelu_forward:
.text.gelu_forward:
        /* <DEDUP_REMOVED lines=30> */
.L_x_14:
[----:B------:R-:W-:Y:S01]  /*01e0*/  MOV R0, 0x3c80f082 ;  /* 0x3c80f08200007802 */ /* 0x000fe20000000f00 */
[----:B------:R-:W-:-:S04]  /*01f0*/  FMUL R7, R4, R4 ;  /* 0x0000000404077220 */ /* 0x000fc80000400000 */
[----:B------:R-:W-:-:S04]  /*0200*/  FFMA R0, R7, R0, -0.052303962409496307373 ;  /* 0xbd563cae07007423 */ /* 0x000fc80000000000 */
[----:B------:R-:W-:-:S04]  /*0210*/  FFMA R0, R7, R0, 0.1331529766321182251 ;  /* 0x3e08594107007423 */ /* 0x000fc80000000000 */
[----:B------:R-:W-:-:S04]  /*0220*/  FFMA R0, R7, R0, -0.33332768082618713379 ;  /* 0xbeaaa9ed07007423 */ /* 0x000fc80000000000 */
[----:B------:R-:W-:-:S04]  /*0230*/  FFMA R7, R7, R0, RZ ;  /* 0x0000000007077223 */ /* 0x000fc800000000ff */
[----:B------:R-:W-:-:S07]  /*0240*/  FFMA R4, R4, R7, R4 ;  /* 0x0000000704047223 */ /* 0x000fce0000000004 */
.L_x_15:
[----:B------:R-:W-:Y:S05]  /*0250*/  BSYNC.RECONVERGENT B0 ;  /* 0x0000000000007941 */ /* 0x000fea0003800200 */
.L_x_13:
[----:B------:R-:W0:Y:S01]  /*0260*/  LDCU.64 UR6, c[0x0][0x388] ;  /* 0x00007100ff0677ac */ /* 0x000e220008000a00 */
[----:B------:R-:W-:Y:S01]  /*0270*/  FADD R4, R4, 1 ;  /* 0x3f80000004047421 */ /* 0x000fe20000000000 */
[----:B------:R-:W-:-:S04]  /*0280*/  FMUL R7, R3, 0.5 ;  /* 0x3f00000003077820 */ /* 0x000fc80000400000 */
[----:B------:R-:W-:Y:S01]  /*0290*/  FMUL R7, R4, R7 ;  /* 0x0000000704077220 */ /* 0x000fe20000400000 */
[----:B0-----:R-:W-:-:S04]  /*02a0*/  LEA R2, P0, R5, UR6, 0x2 ;  /* 0x0000000605027c11 */ /* 0x001fc8000f8010ff */
[----:B------:R-:W-:-:S05]  /*02b0*/  LEA.HI.X R3, R5, UR7, R8, 0x2, P0 ;  /* 0x0000000705037c11 */ /* 0x000fca00080f1408 */
[----:B------:R-:W-:Y:S01]  /*02c0*/  STG.E desc[UR4][R2.64], R7 ;  /* 0x0000000702007986 */ /* 0x000fe2000c101904 */
[----:B------:R-:W-:Y:S05]  /*02d0*/  EXIT ;  /* 0x000000000000794d */ /* 0x000fea0003800000 */
.L_x_16:
        /* <DEDUP_REMOVED lines=10> */
.L_x_107:


//--------------------- .text.gelu_bwd_cuda       --------------------------
	.section	.text.gelu_bwd_cuda,"ax",@progbits
	.align	128
        .global         gelu_bwd_cuda
        .type           gelu_bwd_cuda,@function
        .size           gelu_bwd_cuda,(.L_x_97 - gelu_bwd_cuda)
        .other          gelu_bwd_cuda,@"STO_CUDA_ENTRY STV_DEFAULT"
gelu_bwd_cuda:
.text.gelu_bwd_cuda:
        /* <DEDUP_REMOVED lines=12> */
[----:B------:R-:W-:Y:S01]  /*00c0*/  UMOV UR6, 0x5a1cac08 ;  /* 0x5a1cac0800067882 */ /* 0x000fe20000000000 */
[----:B------:R-:W-:Y:S01]  /*00d0*/  UMOV UR7, 0x3ffb3b64 ;  /* 0x3ffb3b6400077882 */ /* 0x000fe20000000000 */
[----:B------:R-:W-:Y:S01]  /*00e0*/  IMAD.MOV.U32 R9, RZ, RZ, 0x3bbb989d ;  /* 0x3bbb989dff097424 */ /* 0x000fe200078e00ff */
[----:B------:R-:W-:Y:S01]  /*00f0*/  BSSY.RECONVERGENT B0, `(.L_x_17) ;  /* 0x0000018000007945 */ /* 0x000fe20003800200 */
[----:B------:R-:W-:Y:S01]  /*0100*/  IMAD.MOV.U32 R11, RZ, RZ, 0x437c0000 ;  /* 0x437c0000ff0b7424 */ /* 0x000fe200078e00ff */
[----:B--2---:R-:W0:Y:S02]  /*0110*/  F2F.F64.F32 R4, R6 ;  /* 0x0000000600047310 */ /* 0x004e240000201800 */
[----:B0-----:R-:W-:-:S06]  /*0120*/  DMUL R4, R4, UR6 ;  /* 0x0000000604047c28 */ /* 0x001fcc0008000000 */
[----:B------:R-:W0:Y:S02]  /*0130*/  F2F.F32.F64 R0, R4 ;  /* 0x0000000400007310 */ /* 0x000e240000301000 */
[----:B0-----:R-:W-:-:S04]  /*0140*/  FFMA.SAT R2, -R0, R9, 0.5 ;  /* 0x3f00000000027423 */ /* 0x001fc80000002109 */
[----:B------:R-:W-:-:S04]  /*0150*/  FFMA.RM R2, R2, R11, 12582913 ;  /* 0x4b40000102027423 */ /* 0x000fc8000000400b */
[C---:B------:R-:W-:Y:S01]  /*0160*/  FADD R9, R2.reuse, -12583039 ;  /* 0xcb40007f02097421 */ /* 0x040fe20000000000 */
[----:B------:R-:W-:-:S03]  /*0170*/  SHF.L.U32 R2, R2, 0x17, RZ ;  /* 0x0000001702027819 */ /* 0x000fc600000006ff */
[----:B------:R-:W-:-:S04]  /*0180*/  FFMA R9, -R0, 1.4426950216293334961, -R9 ;  /* 0x3fb8aa3b00097823 */ /* 0x000fc80000000909 */
[----:B------:R-:W-:-:S06]  /*0190*/  FFMA R9, -R0, 1.925963033500011079e-08, R9 ;  /* 0x32a5706000097823 */ /* 0x000fcc0000000109 */
[----:B------:R-:W0:Y:S02]  /*01a0*/  MUFU.EX2 R9, R9 ;  /* 0x0000000900097308 */ /* 0x000e240000000800 */
[----:B0-----:R-:W-:-:S04]  /*01b0*/  FFMA R0, R2, R9, 1 ;  /* 0x3f80000002007423 */ /* 0x001fc80000000009 */
[----:B------:R-:W-:-:S05]  /*01c0*/  VIADD R2, R0, 0x1800000 ;  /* 0x0180000000027836 */ /* 0x000fca0000000000 */
[----:B------:R-:W-:-:S04]  /*01d0*/  LOP3.LUT R2, R2, 0x7f800000, RZ, 0xc0, !PT ;  /* 0x7f80000002027812 */ /* 0x000fc800078ec0ff */
[----:B------:R-:W-:-:S13]  /*01e0*/  ISETP.GT.U32.AND P0, PT, R2, 0x1ffffff, PT ;  /* 0x01ffffff0200780c */ /* 0x000fda0003f04070 */
[----:B------:R-:W-:Y:S05]  /*01f0*/  @P0 BRA `(.L_x_18) ;  /* 0x00000000000c0947 */ /* 0x000fea0003800000 */
[----:B------:R-:W-:-:S07]  /*0200*/  MOV R6, 0x220 ;  /* 0x0000022000067802 */ /* 0x000fce0000000f00 */
[----:B------:R-:W-:Y:S05]  /*0210*/  CALL.REL.NOINC `($__internal_1_$__cuda_sm20_rcp_rn_f32_slowpath) ;  /* 0x0000000000547944 */ /* 0x000fea0003c00000 */
[----:B------:R-:W-:Y:S05]  /*0220*/  BRA `(.L_x_19) ;  /* 0x0000000000107947 */ /* 0x000fea0003800000 */
.L_x_18:
[----:B------:R-:W0:Y:S02]  /*0230*/  MUFU.RCP R7, R0 ;  /* 0x0000000000077308 */ /* 0x000e240000001000 */
[----:B0-----:R-:W-:-:S04]  /*0240*/  FFMA R2, R0, R7, -1 ;  /* 0xbf80000000027423 */ /* 0x001fc80000000007 */
[----:B------:R-:W-:-:S04]  /*0250*/  FADD.FTZ R2, -R2, -RZ ;  /* 0x800000ff02027221 */ /* 0x000fc80000010100 */
[----:B------:R-:W-:-:S07]  /*0260*/  FFMA R16, R7, R2, R7 ;  /* 0x0000000207107223 */ /* 0x000fce0000000007 */
.L_x_19:
[----:B------:R-:W-:Y:S05]  /*0270*/  BSYNC.RECONVERGENT B0 ;  /* 0x0000000000007941 */ /* 0x000fea0003800200 */
.L_x_17:
[----:B------:R-:W0:Y:S01]  /*0280*/  LDC.64 R6, c[0x0][0x388] ;  /* 0x0000e200ff067b82 */ /* 0x000e220000000a00 */
[----:B------:R-:W1:Y:S01]  /*0290*/  F2F.F64.F32 R8, R16 ;  /* 0x0000001000087310 */ /* 0x000e620000201800 */
[----:B------:R-:W-:-:S06]  /*02a0*/  FADD R12, -R16, 1 ;  /* 0x3f800000100c7421 */ /* 0x000fcc0000000100 */
[----:B------:R-:W2:Y:S01]  /*02b0*/  LDC.64 R14, c[0x0][0x390] ;  /* 0x0000e400ff0e7b82 */ /* 0x000ea20000000a00 */
[----:B0-----:R-:W-:-:S06]  /*02c0*/  IMAD.WIDE R6, R3, 0x4, R6 ;  /* 0x0000000403067825 */ /* 0x001fcc00078e0206 */
[----:B------:R-:W3:Y:S01]  /*02d0*/  LDG.E R6, desc[UR4][R6.64] ;  /* 0x0000000406067981 */ /* 0x000ee2000c1e1900 */
[----:B------:R-:W0:Y:S01]  /*02e0*/  F2F.F64.F32 R12, R12 ;  /* 0x0000000c000c7310 */ /* 0x000e220000201800 */
[----:B-1----:R-:W-:Y:S01]  /*02f0*/  DMUL R10, R4, R8 ;  /* 0x00000008040a7228 */ /* 0x002fe20000000000 */
[----:B--2---:R-:W-:-:S07]  /*0300*/  IMAD.WIDE R2, R3, 0x4, R14 ;  /* 0x0000000403027825 */ /* 0x004fce00078e020e */
[----:B0-----:R-:W-:Y:S01]  /*0310*/  DFMA R10, R10, R12, R8 ;  /* 0x0000000c0a0a722b */ /* 0x001fe20000000008 */
[----:B---3--:R-:W0:Y:S07]  /*0320*/  F2F.F64.F32 R4, R6 ;  /* 0x0000000600047310 */ /* 0x008e2e0000201800 */
[----:B0-----:R-:W-:-:S10]  /*0330*/  DMUL R4, R4, R10 ;  /* 0x0000000a04047228 */ /* 0x001fd40000000000 */
[----:B------:R-:W0:Y:S02]  /*0340*/  F2F.F32.F64 R5, R4 ;  /* 0x0000000400057310 */ /* 0x000e240000301000 */
[----:B0-----:R-:W-:Y:S01]  /*0350*/  STG.E desc[UR4][R2.64], R5 ;  /* 0x0000000502007986 */ /* 0x001fe2000c101904 */
[----:B------:R-:W-:Y:S05]  /*0360*/  EXIT ;  /* 0x000000000000794d */ /* 0x000fea0003800000 */
        .weak           $__internal_1_$__cuda_sm20_rcp_rn_f32_slowpath
        .type           $__internal_1_$__cuda_sm20_rcp_rn_f32_slowpath,@function
        .size           $__internal_1_$__cuda_sm20_rcp_rn_f32_slowpath,(.L_x_97 - $__internal_1_$__cuda_sm20_rcp_rn_f32_slowpath)
$__internal_1_$__cuda_sm20_rcp_rn_f32_slowpath:
        /* <DEDUP_REMOVED lines=15> */
.L_x_21:
        /* <DEDUP_REMOVED lines=33> */
.L_x_23:
[----:B------:R0:W1:Y:S02]  /*0670*/  MUFU.RCP R7, R0 ;  /* 0x0000000000077308 */ /* 0x0000640000001000 */
.L_x_22:
[----:B------:R-:W-:Y:S05]  /*0680*/  BSYNC.RECONVERGENT B1 ;  /* 0x0000000000017941 */ /* 0x000fea0003800200 */
.L_x_20:
[----:B-1----:R-:W-:Y:S01]  /*0690*/  IMAD.MOV.U32 R16, RZ, RZ, R7 ;  /* 0x000000ffff107224 */ /* 0x002fe200078e0007 */
[----:B------:R-:W-:-:S04]  /*06a0*/  MOV R7, 0x0 ;  /* 0x0000000000077802 */ /* 0x000fc80000000f00 */
[----:B0-----:R-:W-:Y:S05]  /*06b0*/  RET.REL.NODEC R6 `(gelu_bwd_cuda) ;  /* 0xfffffff806507950 */ /* 0x001fea0003c3ffff */
.L_x_24:
        /* <DEDUP_REMOVED lines=12> */
.L_x_97:


//--------------------- .text.gelu_fwd_cuda       --------------------------
	.section	.text.gelu_fwd_cuda,"ax",@progbits
	.align	128
        .global         gelu_fwd_cuda
        .type           gelu_fwd_cuda,@function
        .size           gelu_fwd_cuda,(.L_x_98 - gelu_fwd_cuda)
        .other          gelu_fwd_cuda,@"STO_CUDA_ENTRY STV_DEFAULT"
gelu_fwd_cuda:
.text.gelu_fwd_cuda:
        /* <DEDUP_REMOVED lines=18> */
[----:B0-----:R-:W-:-:S10]  /*0120*/  DMUL R6, R6, -UR6 ;  /* 0x8000000606067c28 */ /* 0x001fd40008000000 */
[----:B------:R-:W0:Y:S02]  /*0130*/  F2F.F32.F64 R6, R6 ;  /* 0x0000000600067310 */ /* 0x000e240000301000 */
[----:B0-----:R-:W-:-:S04]  /*0140*/  FFMA.SAT R0, R6, R9, 0.5 ;  /* 0x3f00000006007423 */ /* 0x001fc80000002009 */
[----:B------:R-:W-:-:S04]  /*0150*/  FFMA.RM R0, R0, R11, 12582913 ;  /* 0x4b40000100007423 */ /* 0x000fc8000000400b */
[C---:B------:R-:W-:Y:S01]  /*0160*/  FADD R9, R0.reuse, -12583039 ;  /* 0xcb40007f00097421 */ /* 0x040fe20000000000 */
[----:B------:R-:W-:-:S03]  /*0170*/  SHF.L.U32 R0, R0, 0x17, RZ ;  /* 0x0000001700007819 */ /* 0x000fc600000006ff */
[----:B------:R-:W-:-:S04]  /*0180*/  FFMA R9, R6, 1.4426950216293334961, -R9 ;  /* 0x3fb8aa3b06097823 */ /* 0x000fc80000000809 */
[----:B------:R-:W-:-:S06]  /*0190*/  FFMA R9, R6, 1.925963033500011079e-08, R9 ;  /* 0x32a5706006097823 */ /* 0x000fcc0000000009 */
[----:B------:R-:W0:Y:S02]  /*01a0*/  MUFU.EX2 R9, R9 ;  /* 0x0000000900097308 */ /* 0x000e240000000800 */
[----:B0-----:R-:W-:-:S04]  /*01b0*/  FFMA R0, R0, R9, 1 ;  /* 0x3f80000000007423 */ /* 0x001fc80000000009 */
[----:B------:R-:W-:-:S05]  /*01c0*/  VIADD R2, R0, 0x1800000 ;  /* 0x0180000000027836 */ /* 0x000fca0000000000 */
[----:B------:R-:W-:-:S04]  /*01d0*/  LOP3.LUT R2, R2, 0x7f800000, RZ, 0xc0, !PT ;  /* 0x7f80000002027812 */ /* 0x000fc800078ec0ff */
[----:B------:R-:W-:-:S13]  /*01e0*/  ISETP.GT.U32.AND P0, PT, R2, 0x1ffffff, PT ;  /* 0x01ffffff0200780c */ /* 0x000fda0003f04070 */
[----:B------:R-:W-:Y:S05]  /*01f0*/  @P0 BRA `(.L_x_26) ;  /* 0x00000000000c0947 */ /* 0x000fea0003800000 */
[----:B------:R-:W-:-:S07]  /*0200*/  MOV R6, 0x220 ;  /* 0x0000022000067802 */ /* 0x000fce0000000f00 */
[----:B------:R-:W-:Y:S05]  /*0210*/  CALL.REL.NOINC `($__internal_2_$__cuda_sm20_rcp_rn_f32_slowpath) ;  /* 0x00000000002c7944 */ /* 0x000fea0003c00000 */
[----:B------:R-:W-:Y:S05]  /*0220*/  BRA `(.L_x_27) ;  /* 0x0000000000107947 */ /* 0x000fea0003800000 */
.L_x_26:
[----:B------:R-:W0:Y:S02]  /*0230*/  MUFU.RCP R5, R0 ;  /* 0x0000000000057308 */ /* 0x000e240000001000 */
[----:B0-----:R-:W-:-:S04]  /*0240*/  FFMA R2, R0, R5, -1 ;  /* 0xbf80000000027423 */ /* 0x001fc80000000005 */
[----:B------:R-:W-:-:S04]  /*0250*/  FADD.FTZ R2, -R2, -RZ ;  /* 0x800000ff02027221 */ /* 0x000fc80000010100 */
[----:B------:R-:W-:-:S07]  /*0260*/  FFMA R5, R5, R2, R5 ;  /* 0x0000000205057223 */ /* 0x000fce0000000005 */
.L_x_27:
[----:B------:R-:W-:Y:S05]  /*0270*/  BSYNC.RECONVERGENT B0 ;  /* 0x0000000000007941 */ /* 0x000fea0003800200 */
.L_x_25:
[----:B------:R-:W0:Y:S01]  /*0280*/  LDC.64 R6, c[0x0][0x388] ;  /* 0x0000e200ff067b82 */ /* 0x000e220000000a00 */
[----:B------:R-:W-:Y:S01]  /*0290*/  FMUL R5, R4, R5 ;  /* 0x0000000504057220 */ /* 0x000fe20000400000 */
[----:B0-----:R-:W-:-:S05]  /*02a0*/  IMAD.WIDE R2, R3, 0x4, R6 ;  /* 0x0000000403027825 */ /* 0x001fca00078e0206 */
[----:B------:R-:W-:Y:S01]  /*02b0*/  STG.E desc[UR4][R2.64], R5 ;  /* 0x0000000502007986 */ /* 0x000fe2000c101904 */
[----:B------:R-:W-:Y:S05]  /*02c0*/  EXIT ;  /* 0x000000000000794d */ /* 0x000fea0003800000 */
        .weak           $__internal_2_$__cuda_sm20_rcp_rn_f32_slowpath
        .type           $__internal_2_$__cuda_sm20_rcp_rn_f32_slowpath,@function
        .size           $__internal_2_$__cuda_sm20_rcp_rn_f32_slowpath,(.L_x_98 - $__internal_2_$__cuda_sm20_rcp_rn_f32_slowpath)
$__internal_2_$__cuda_sm20_rcp_rn_f32_slowpath:
[----:B------:R-:W-:Y:S01]  /*02d0*/  IMAD.SHL.U32 R2, R0, 0x2, RZ ;  /* 0x0000000200027824 */ /* 0x000fe200078e00ff */
[----:B------:R-:W-:Y:S04]  /*02e0*/  BSSY.RECONVERGENT B1, `(.L_x_28) ;  /* 0x0000030000017945 */ /* 0x000fe80003800200 */
[----:B------:R-:W-:-:S04]  /*02f0*/  SHF.R.U32.HI R2, RZ, 0x18, R2 ;  /* 0x00000018ff027819 */ /* 0x000fc80000011602 */
[----:B------:R-:W-:-:S13]  /*0300*/  ISETP.NE.U32.AND P0, PT, R2, RZ, PT ;  /* 0x000000ff0200720c */ /* 0x000fda0003f05070 */
[----:B------:R-:W-:Y:S05]  /*0310*/  @P0 BRA `(.L_x_29) ;  /* 0x0000000000280947 */ /* 0x000fea0003800000 */
[----:B------:R-:W-:-:S04]  /*0320*/  SHF.L.U32 R2, R0, 0x1, RZ ;  /* 0x0000000100027819 */ /* 0x000fc800000006ff */
        /* <DEDUP_REMOVED lines=9> */
.L_x_29:
[----:B------:R-:W-:-:S05]  /*03c0*/  VIADD R5, R2, 0xffffff03 ;  /* 0xffffff0302057836 */ /* 0x000fca0000000000 */
[----:B------:R-:W-:-:S13]  /*03d0*/  ISETP.GT.U32.AND P0, PT, R5, 0x1, PT ;  /* 0x000000010500780c */ /* 0x000fda0003f04070 */
[----:B------:R-:W-:Y:S05]  /*03e0*/  @P0 BRA `(.L_x_31) ;  /* 0x0000000000780947 */ /* 0x000fea0003800000 */
[----:B------:R-:W-:Y:S02]  /*03f0*/  LOP3.LUT R7, R0, 0x7fffff, RZ, 0xc0, !PT ;  /* 0x007fffff00077812 */ /* 0x000fe400078ec0ff */
[----:B------:R-:W-:Y:S02]  /*0400*/  MOV R12, 0x3 ;  /* 0x00000003000c7802 */ /* 0x000fe40000000f00 */
        /* <DEDUP_REMOVED lines=11> */
[----:B------:R-:W-:-:S03]  /*04c0*/  LOP3.LUT R10, R11, R8, RZ, 0xc0, !PT ;  /* 0x000000080b0a7212 */ /* 0x000fc600078ec0ff */
[----:B------:R-:W-:Y:S01]  /*04d0*/  IMAD.MOV R9, RZ, RZ, -R9 ;  /* 0x000000ffff097224 */ /* 0x000fe200078e0a09 */
[----:B------:R-:W-:-:S04]  /*04e0*/  SHF.R.U32.HI R10, RZ, R5, R10 ;  /* 0x00000005ff0a7219 */ /* 0x000fc8000001160a */
[----:B------:R-:W-:Y:S02]  /*04f0*/  LOP3.LUT P1, RZ, R9, R5, R8, 0xf8, !PT ;  /* 0x0000000509ff7212 */ /* 0x000fe4000782f808 */
[C---:B------:R-:W-:Y:S02]  /*0500*/  LOP3.LUT P0, RZ, R10.reuse, 0x1, RZ, 0xc0, !PT ;  /* 0x000000010aff7812 */ /* 0x040fe4000780c0ff */
[----:B------:R-:W-:-:S04]  /*0510*/  LOP3.LUT P2, RZ, R10, 0x2, RZ, 0xc0, !PT ;  /* 0x000000020aff7812 */ /* 0x000fc8000784c0ff */
[----:B------:R-:W-:Y:S02]  /*0520*/  PLOP3.LUT P0, PT, P0, P1, P2, 0xe0, 0x0 ;  /* 0x000000000000781c */ /* 0x000fe40000703c20 */
[----:B------:R-:W-:Y:S02]  /*0530*/  LOP3.LUT P1, RZ, R0, 0x7fffff, RZ, 0xc0, !PT ;  /* 0x007fffff00ff7812 */ /* 0x000fe4000782c0ff */
[----:B------:R-:W-:-:S04]  /*0540*/  SEL R5, RZ, 0x1, !P0 ;  /* 0x00000001ff057807 */ /* 0x000fc80004000000 */
[----:B------:R-:W-:-:S04]  /*0550*/  IADD3 R5, PT, PT, -R5, RZ, RZ ;  /* 0x000000ff05057210 */ /* 0x000fc80007ffe1ff */
[----:B------:R-:W-:Y:S01]  /*0560*/  ISETP.GE.AND P0, PT, R5, RZ, PT ;  /* 0x000000ff0500720c */ /* 0x000fe20003f06270 */
[----:B------:R-:W-:-:S05]  /*0570*/  VIADD R5, R2, 0xffffff04 ;  /* 0xffffff0402057836 */ /* 0x000fca0000000000 */
[----:B------:R-:W-:-:S07]  /*0580*/  SHF.R.U32.HI R5, RZ, R5, R8 ;  /* 0x00000005ff057219 */ /* 0x000fce0000011608 */
[----:B------:R-:W-:-:S05]  /*0590*/  @!P0 IADD3 R5, PT, PT, R5, 0x1, RZ ;  /* 0x0000000105058810 */ /* 0x000fca0007ffe0ff */
[----:B------:R-:W-:-:S05]  /*05a0*/  @!P1 IMAD.SHL.U32 R5, R5, 0x2, RZ ;  /* 0x0000000205059824 */ /* 0x000fca00078e00ff */
[----:B------:R-:W-:Y:S01]  /*05b0*/  LOP3.LUT R5, R5, 0x80000000, R0, 0xf8, !PT ;  /* 0x8000000005057812 */ /* 0x000fe200078ef800 */
[----:B------:R-:W-:Y:S06]  /*05c0*/  BRA `(.L_x_30) ;  /* 0x0000000000047947 */ /* 0x000fec0003800000 */
.L_x_31:
[----:B------:R0:W1:Y:S02]  /*05d0*/  MUFU.RCP R5, R0 ;  /* 0x0000000000057308 */ /* 0x0000640000001000 */
.L_x_30:
[----:B------:R-:W-:Y:S05]  /*05e0*/  BSYNC.RECONVERGENT B1 ;  /* 0x0000000000017941 */ /* 0x000fea0003800200 */
.L_x_28:
[----:B------:R-:W-:-:S04]  /*05f0*/  HFMA2 R7, -RZ, RZ, 0, 0 ;  /* 0x00000000ff077431 */ /* 0x000fc800000001ff */
[----:B01----:R-:W-:Y:S05]  /*0600*/  RET.REL.NODEC R6 `(gelu_fwd_cuda) ;  /* 0xfffffff8067c7950 */ /* 0x003fea0003c3ffff */
.L_x_32:
        /* <DEDUP_REMOVED lines=15> */
.L_x_98:


//--------------------- .text.silu_backward_temp  --------------------------
	.section	.text.silu_backward_temp,"ax",@progbits
	.align	128
        .global         silu_backward_temp
        .type           silu_backward_temp,@function
        .size           silu_backward_temp,(.L_x_99 - silu_backward_temp)
        .other          silu_backward_temp,@"STO_CUDA_ENTRY STV_DEFAULT"
silu_backward_temp:
.text.silu_backward_temp:
        /* <DEDUP_REMOVED lines=13> */
[----:B0-----:R-:W-:-:S06]  /*00d0*/  IMAD.WIDE R4, R3, 0x4, R4 ;  /* 0x0000000403047825 */ /* 0x001fcc00078e0204 */
[----:B-1----:R-:W2:Y:S01]  /*00e0*/  LDG.E R4, desc[UR4][R4.64] ;  /* 0x0000000404047981 */ /* 0x002ea2000c1e1900 */
[----:B------:R-:W-:Y:S01]  /*00f0*/  HFMA2 R7, -RZ, RZ, 0.96630859375, -0.0022525787353515625 ;  /* 0x3bbb989dff077431 */ /* 0x000fe200000001ff */
[----:B------:R-:W-:Y:S01]  /*0100*/  MOV R9, 0x437c0000 ;  /* 0x437c000000097802 */ /* 0x000fe20000000f00 */
[----:B------:R-:W-:Y:S03]  /*0110*/  BSSY.RECONVERGENT B0, `(.L_x_33) ;  /* 0x0000018000007945 */ /* 0x000fe60003800200 */
[----:B--2---:R-:W-:-:S04]  /*0120*/  FFMA.SAT R0, -R4, R7, 0.5 ;  /* 0x3f00000004007423 */ /* 0x004fc80000002107 */
[----:B------:R-:W-:Y:S02]  /*0130*/  FFMA.RM R0, R0, R9, 12582913 ;  /* 0x4b40000100007423 */ /* 0x000fe40000004009 */
[----:B------:R-:W0:Y:S02]  /*0140*/  LDC.64 R8, c[0x0][0x388] ;  /* 0x0000e200ff087b82 */ /* 0x000e240000000a00 */
[C---:B------:R-:W-:Y:S01]  /*0150*/  FADD R7, R0.reuse, -12583039 ;  /* 0xcb40007f00077421 */ /* 0x040fe20000000000 */
[----:B------:R-:W-:-:S03]  /*0160*/  IMAD.SHL.U32 R0, R0, 0x800000, RZ ;  /* 0x0080000000007824 */ /* 0x000fc600078e00ff */
[----:B------:R-:W-:-:S04]  /*0170*/  FFMA R7, -R4, 1.4426950216293334961, -R7 ;  /* 0x3fb8aa3b04077823 */ /* 0x000fc80000000907 */
[----:B------:R-:W-:Y:S02]  /*0180*/  FFMA R2, -R4, 1.925963033500011079e-08, R7 ;  /* 0x32a5706004027823 */ /* 0x000fe40000000107 */
[----:B------:R-:W1:Y:S02]  /*0190*/  LDC.64 R6, c[0x0][0x390] ;  /* 0x0000e400ff067b82 */ /* 0x000e640000000a00 */
[----:B------:R-:W2:Y:S02]  /*01a0*/  MUFU.EX2 R11, R2 ;  /* 0x00000002000b7308 */ /* 0x000ea40000000800 */
[----:B--2---:R-:W-:-:S05]  /*01b0*/  FFMA R0, R0, R11, 1 ;  /* 0x3f80000000007423 */ /* 0x004fca000000000b */
[----:B------:R-:W-:-:S04]  /*01c0*/  IADD3 R4, PT, PT, R0, 0x1800000, RZ ;  /* 0x0180000000047810 */ /* 0x000fc80007ffe0ff */
[----:B------:R-:W-:-:S04]  /*01d0*/  LOP3.LUT R4, R4, 0x7f800000, RZ, 0xc0, !PT ;  /* 0x7f80000004047812 */ /* 0x000fc800078ec0ff */
[----:B------:R-:W-:Y:S01]  /*01e0*/  ISETP.GT.U32.AND P0, PT, R4, 0x1ffffff, PT ;  /* 0x01ffffff0400780c */ /* 0x000fe20003f04070 */
[----:B-1----:R-:W-:-:S04]  /*01f0*/  IMAD.WIDE R4, R3, 0x4, R6 ;  /* 0x0000000403047825 */ /* 0x002fc800078e0206 */
[----:B0-----:R-:W-:-:S08]  /*0200*/  IMAD.WIDE R6, R3, 0x4, R8 ;  /* 0x0000000403067825 */ /* 0x001fd000078e0208 */
[----:B------:R-:W-:Y:S05]  /*0210*/  @P0 BRA `(.L_x_34) ;  /* 0x00000000000c0947 */ /* 0x000fea0003800000 */
[----:B------:R-:W-:-:S07]  /*0220*/  MOV R8, 0x240 ;  /* 0x0000024000087802 */ /* 0x000fce0000000f00 */
[----:B------:R-:W-:Y:S05]  /*0230*/  CALL.REL.NOINC `($__internal_3_$__cuda_sm20_rcp_rn_f32_slowpath) ;  /* 0x0000000000407944 */ /* 0x000fea0003c00000 */
[----:B------:R-:W-:Y:S05]  /*0240*/  BRA `(.L_x_35) ;  /* 0x0000000000107947 */ /* 0x000fea0003800000 */
.L_x_34:
[----:B------:R-:W0:Y:S02]  /*0250*/  MUFU.RCP R9, R0 ;  /* 0x0000000000097308 */ /* 0x000e240000001000 */
[----:B0-----:R-:W-:-:S04]  /*0260*/  FFMA R2, R0, R9, -1 ;  /* 0xbf80000000027423 */ /* 0x001fc80000000009 */
[----:B------:R-:W-:-:S04]  /*0270*/  FADD.FTZ R2, -R2, -RZ ;  /* 0x800000ff02027221 */ /* 0x000fc80000010100 */
[----:B------:R-:W-:-:S07]  /*0280*/  FFMA R10, R9, R2, R9 ;  /* 0x00000002090a7223 */ /* 0x000fce0000000009 */
.L_x_35:
[----:B------:R-:W-:Y:S05]  /*0290*/  BSYNC.RECONVERGENT B0 ;  /* 0x0000000000007941 */ /* 0x000fea0003800200 */
.L_x_33:
[----:B------:R-:W0:Y:S01]  /*02a0*/  LDC.64 R8, c[0x0][0x398] ;  /* 0x0000e600ff087b82 */ /* 0x000e220000000a00 */
[----:B------:R-:W2:Y:S04]  /*02b0*/  LDG.E R7, desc[UR4][R6.64] ;  /* 0x0000000406077981 */ /* 0x000ea8000c1e1900 */
[----:B------:R-:W3:Y:S01]  /*02c0*/  LDG.E R5, desc[UR4][R4.64] ;  /* 0x0000000404057981 */ /* 0x000ee2000c1e1900 */
[----:B0-----:R-:W-:-:S05]  /*02d0*/  IMAD.WIDE R2, R3, 0x4, R8 ;  /* 0x0000000403027825 */ /* 0x001fca00078e0208 */
[----:B------:R-:W3:Y:S01]  /*02e0*/  LDG.E R9, desc[UR4][R2.64] ;  /* 0x0000000402097981 */ /* 0x000ee2000c1e1900 */
[----:B--2---:R-:W-:-:S04]  /*02f0*/  FADD R0, -R7, 1 ;  /* 0x3f80000007007421 */ /* 0x004fc80000000100 */
[----:B------:R-:W-:-:S04]  /*0300*/  FFMA R0, R0, R10, R7 ;  /* 0x0000000a00007223 */ /* 0x000fc80000000007 */
[----:B---3--:R-:W-:-:S05]  /*0310*/  FFMA R9, R0, R5, R9 ;  /* 0x0000000500097223 */ /* 0x008fca0000000009 */
[----:B------:R-:W-:Y:S01]  /*0320*/  STG.E desc[UR4][R2.64], R9 ;  /* 0x0000000902007986 */ /* 0x000fe2000c101904 */
[----:B------:R-:W-:Y:S05]  /*0330*/  EXIT ;  /* 0x000000000000794d */ /* 0x000fea0003800000 */
        .weak           $__internal_3_$__cuda_sm20_rcp_rn_f32_slowpath
        .type           $__internal_3_$__cuda_sm20_rcp_rn_f32_slowpath,@function
        .size           $__internal_3_$__cuda_sm20_rcp_rn_f32_slowpath,(.L_x_99 - $__internal_3_$__cuda_sm20_rcp_rn_f32_slowpath)
$__internal_3_$__cuda_sm20_rcp_rn_f32_slowpath:
        /* <DEDUP_REMOVED lines=15> */
.L_x_37:
[----:B------:R-:W-:-:S05]  /*0430*/  VIADD R9, R2, 0xffffff03 ;  /* 0xffffff0302097836 */ /* 0x000fca0000000000 */
[----:B------:R-:W-:-:S13]  /*0440*/  ISETP.GT.U32.AND P0, PT, R9, 0x1, PT ;  /* 0x000000010900780c */ /* 0x000fda0003f04070 */
[----:B------:R-:W-:Y:S05]  /*0450*/  @P0 BRA `(.L_x_39) ;  /* 0x0000000000780947 */ /* 0x000fea0003800000 */
[----:B------:R-:W-:Y:S01]  /*0460*/  LOP3.LUT R10, R0, 0x7fffff, RZ, 0xc0, !PT ;  /* 0x007fffff000a7812 */ /* 0x000fe200078ec0ff */
[----:B------:R-:W-:-:S03]  /*0470*/  HFMA2 R14, -RZ, RZ, 0, 1.78813934326171875e-07 ;  /* 0x00000003ff0e7431 */ /* 0x000fc600000001ff */
[----:B------:R-:W-:-:S04]  /*0480*/  LOP3.LUT R10, R10, 0x3f800000, RZ, 0xfc, !PT ;  /* 0x3f8000000a0a7812 */ /* 0x000fc800078efcff */
[----:B------:R-:W0:Y:S01]  /*0490*/  MUFU.RCP R11, R10 ;  /* 0x0000000a000b7308 */ /* 0x000e220000001000 */
[----:B------:R-:W-:Y:S01]  /*04a0*/  SHF.L.U32 R15, R14, R9, RZ ;  /* 0x000000090e0f7219 */ /* 0x000fe200000006ff */
        /* <DEDUP_REMOVED lines=25> */
.L_x_39:
[----:B------:R0:W1:Y:S02]  /*0640*/  MUFU.RCP R9, R0 ;  /* 0x0000000000097308 */ /* 0x0000640000001000 */
.L_x_38:
[----:B------:R-:W-:Y:S05]  /*0650*/  BSYNC.RECONVERGENT B1 ;  /* 0x0000000000017941 */ /* 0x000fea0003800200 */
.L_x_36:
[----:B-1----:R-:W-:Y:S01]  /*0660*/  MOV R10, R9 ;  /* 0x00000009000a7202 */ /* 0x002fe20000000f00 */
[----:B------:R-:W-:-:S04]  /*0670*/  IMAD.MOV.U32 R9, RZ, RZ, 0x0 ;  /* 0x00000000ff097424 */ /* 0x000fc800078e00ff */
[----:B0-----:R-:W-:Y:S05]  /*0680*/  RET.REL.NODEC R8 `(silu_backward_temp) ;  /* 0xfffffff8085c7950 */ /* 0x001fea0003c3ffff */
.L_x_40:
        /* <DEDUP_REMOVED lines=15> */
.L_x_99:


//--------------------- .text.silu_backward       --------------------------
	.section	.text.silu_backward,"ax",@progbits
	.align	128
        .global         silu_backward
        .type           silu_backward,@function
        .size           silu_backward,(.L_x_100 - silu_backward)
        .other          silu_backward,@"STO_CUDA_ENTRY STV_DEFAULT"
silu_backward:
.text.silu_backward:
        /* <DEDUP_REMOVED lines=19> */
[----:B------:R-:W-:-:S04]  /*0130*/  FFMA.RM R0, R0, R9, 12582913 ;  /* 0x4b40000100007423 */ /* 0x000fc80000004009 */
[C---:B------:R-:W-:Y:S01]  /*0140*/  FADD R7, R0.reuse, -12583039 ;  /* 0xcb40007f00077421 */ /* 0x040fe20000000000 */
[----:B------:R-:W-:-:S03]  /*0150*/  IMAD.SHL.U32 R0, R0, 0x800000, RZ ;  /* 0x0080000000007824 */ /* 0x000fc600078e00ff */
[----:B------:R-:W-:-:S04]  /*0160*/  FFMA R7, -R4, 1.4426950216293334961, -R7 ;  /* 0x3fb8aa3b04077823 */ /* 0x000fc80000000907 */
[----:B------:R-:W-:-:S06]  /*0170*/  FFMA R7, -R4, 1.925963033500011079e-08, R7 ;  /* 0x32a5706004077823 */ /* 0x000fcc0000000107 */
[----:B------:R-:W0:Y:S02]  /*0180*/  MUFU.EX2 R7, R7 ;  /* 0x0000000700077308 */ /* 0x000e240000000800 */
[----:B0-----:R-:W-:-:S05]  /*0190*/  FFMA R0, R0, R7, 1 ;  /* 0x3f80000000007423 */ /* 0x001fca0000000007 */
[----:B------:R-:W-:-:S04]  /*01a0*/  IADD3 R2, PT, PT, R0, 0x1800000, RZ ;  /* 0x0180000000027810 */ /* 0x000fc80007ffe0ff */
[----:B------:R-:W-:-:S04]  /*01b0*/  LOP3.LUT R2, R2, 0x7f800000, RZ, 0xc0, !PT ;  /* 0x7f80000002027812 */ /* 0x000fc800078ec0ff */
[----:B------:R-:W-:-:S13]  /*01c0*/  ISETP.GT.U32.AND P0, PT, R2, 0x1ffffff, PT ;  /* 0x01ffffff0200780c */ /* 0x000fda0003f04070 */
[----:B------:R-:W-:Y:S05]  /*01d0*/  @P0 BRA `(.L_x_42) ;  /* 0x0000000000100947 */ /* 0x000fea0003800000 */
[----:B------:R-:W-:-:S07]  /*01e0*/  MOV R6, 0x200 ;  /* 0x0000020000067802 */ /* 0x000fce0000000f00 */
[----:B------:R-:W-:Y:S05]  /*01f0*/  CALL.REL.NOINC `($__internal_4_$__cuda_sm20_rcp_rn_f32_slowpath) ;  /* 0x0000000000487944 */ /* 0x000fea0003c00000 */
[----:B------:R-:W-:Y:S01]  /*0200*/  IMAD.MOV.U32 R2, RZ, RZ, R5 ;  /* 0x000000ffff027224 */ /* 0x000fe200078e0005 */
[----:B------:R-:W-:Y:S06]  /*0210*/  BRA `(.L_x_43) ;  /* 0x0000000000107947 */ /* 0x000fec0003800000 */
.L_x_42:
[----:B------:R-:W0:Y:S02]  /*0220*/  MUFU.RCP R5, R0 ;  /* 0x0000000000057308 */ /* 0x000e240000001000 */
[----:B0-----:R-:W-:-:S04]  /*0230*/  FFMA R2, R0, R5, -1 ;  /* 0xbf80000000027423 */ /* 0x001fc80000000005 */
[----:B------:R-:W-:-:S04]  /*0240*/  FADD.FTZ R2, -R2, -RZ ;  /* 0x800000ff02027221 */ /* 0x000fc80000010100 */
[----:B------:R-:W-:-:S07]  /*0250*/  FFMA R2, R5, R2, R5 ;  /* 0x0000000205027223 */ /* 0x000fce0000000005 */
.L_x_43:
[----:B------:R-:W-:Y:S05]  /*0260*/  BSYNC.RECONVERGENT B0 ;  /* 0x0000000000007941 */ /* 0x000fea0003800200 */
.L_x_41:
[----:B------:R-:W0:Y:S08]  /*0270*/  LDC.64 R6, c[0x0][0x390] ;  /* 0x0000e400ff067b82 */ /* 0x000e300000000a00 */
[----:B------:R-:W1:Y:S01]  /*0280*/  LDC.64 R8, c[0x0][0x398] ;  /* 0x0000e600ff087b82 */ /* 0x000e620000000a00 */
[----:B0-----:R-:W-:-:S06]  /*0290*/  IMAD.WIDE R6, R3, 0x4, R6 ;  /* 0x0000000403067825 */ /* 0x001fcc00078e0206 */
[----:B------:R-:W2:Y:S01]  /*02a0*/  LDG.E R6, desc[UR4][R6.64] ;  /* 0x0000000406067981 */ /* 0x000ea2000c1e1900 */
[----:B------:R-:W-:-:S04]  /*02b0*/  FADD R5, -R2, 1 ;  /* 0x3f80000002057421 */ /* 0x000fc80000000100 */
[----:B------:R-:W-:-:S04]  /*02c0*/  FFMA R5, R4, R5, 1 ;  /* 0x3f80000004057423 */ /* 0x000fc80000000005 */
[----:B------:R-:W-:Y:S01]  /*02d0*/  FMUL R5, R5, R2 ;  /* 0x0000000205057220 */ /* 0x000fe20000400000 */
[----:B-1----:R-:W-:-:S04]  /*02e0*/  IMAD.WIDE R2, R3, 0x4, R8 ;  /* 0x0000000403027825 */ /* 0x002fc800078e0208 */
[----:B--2---:R-:W-:-:S05]  /*02f0*/  FMUL R5, R5, R6 ;  /* 0x0000000605057220 */ /* 0x004fca0000400000 */
[----:B------:R-:W-:Y:S01]  /*0300*/  STG.E desc[UR4][R2.64], R5 ;  /* 0x0000000502007986 */ /* 0x000fe2000c101904 */
[----:B------:R-:W-:Y:S05]  /*0310*/  EXIT ;  /* 0x000000000000794d */ /* 0x000fea0003800000 */
        .weak           $__internal_4_$__cuda_sm20_rcp_rn_f32_slowpath
        .type           $__internal_4_$__cuda_sm20_rcp_rn_f32_slowpath,@function
        .size           $__internal_4_$__cuda_sm20_rcp_rn_f32_slowpath,(.L_x_100 - $__internal_4_$__cuda_sm20_rcp_rn_f32_slowpath)
$__internal_4_$__cuda_sm20_rcp_rn_f32_slowpath:
        /* <DEDUP_REMOVED lines=15> */
.L_x_45:
        /* <DEDUP_REMOVED lines=33> */
.L_x_47:
[----:B------:R0:W1:Y:S02]  /*0620*/  MUFU.RCP R5, R0 ;  /* 0x0000000000057308 */ /* 0x0000640000001000 */
.L_x_46:
[----:B------:R-:W-:Y:S05]  /*0630*/  BSYNC.RECONVERGENT B1 ;  /* 0x0000000000017941 */ /* 0x000fea0003800200 */
.L_x_44:
[----:B------:R-:W-:-:S04]  /*0640*/  IMAD.MOV.U32 R7, RZ, RZ, 0x0 ;  /* 0x00000000ff077424 */ /* 0x000fc800078e00ff */
[----:B01----:R-:W-:Y:S05]  /*0650*/  RET.REL.NODEC R6 `(silu_backward) ;  /* 0xfffffff806687950 */ /* 0x003fea0003c3ffff */
.L_x_48:
        /* <DEDUP_REMOVED lines=10> */
.L_x_100:


//--------------------- .text.silu_forward        --------------------------
	.section	.text.silu_forward,"ax",@progbits
	.align	128
        .global         silu_forward
        .type           silu_forward,@function
        .size           silu_forward,(.L_x_101 - silu_forward)
        .other          silu_forward,@"STO_CUDA_ENTRY STV_DEFAULT"
silu_forward:
.text.silu_forward:
        /* <DEDUP_REMOVED lines=13> */
[----:B0-----:R-:W-:-:S05]  /*00d0*/  IMAD.WIDE R4, R2, 0x4, R4 ;  /* 0x0000000402047825 */ /* 0x001fca00078e0204 */
[----:B-1----:R-:W2:Y:S01]  /*00e0*/  LDG.E R0, desc[UR4][R4.64] ;  /* 0x0000000404007981 */ /* 0x002ea2000c1e1900 */
[----:B------:R-:W-:Y:S01]  /*00f0*/  IMAD.MOV.U32 R3, RZ, RZ, 0x3bbb989d ;  /* 0x3bbb989dff037424 */ /* 0x000fe200078e00ff */
[----:B------:R-:W-:Y:S01]  /*0100*/  BSSY.RECONVERGENT B0, `(.L_x_49) ;  /* 0x0000015000007945 */ /* 0x000fe20003800200 */
[----:B------:R-:W-:Y:S02]  /*0110*/  IMAD.MOV.U32 R6, RZ, RZ, 0x437c0000 ;  /* 0x437c0000ff067424 */ /* 0x000fe400078e00ff */
[----:B--2---:R-:W-:-:S04]  /*0120*/  FFMA.SAT R3, -R0, R3, 0.5 ;  /* 0x3f00000000037423 */ /* 0x004fc80000002103 */
[----:B------:R-:W-:-:S04]  /*0130*/  FFMA.RM R3, R3, R6, 12582913 ;  /* 0x4b40000103037423 */ /* 0x000fc80000004006 */
[C---:B------:R-:W-:Y:S01]  /*0140*/  FADD R7, R3.reuse, -12583039 ;  /* 0xcb40007f03077421 */ /* 0x040fe20000000000 */
[----:B------:R-:W-:-:S03]  /*0150*/  IMAD.SHL.U32 R3, R3, 0x800000, RZ ;  /* 0x0080000003037824 */ /* 0x000fc600078e00ff */
[----:B------:R-:W-:-:S04]  /*0160*/  FFMA R7, -R0, 1.4426950216293334961, -R7 ;  /* 0x3fb8aa3b00077823 */ /* 0x000fc80000000907 */
[----:B------:R-:W-:-:S04]  /*0170*/  FFMA R7, -R0, 1.925963033500011079e-08, R7 ;  /* 0x32a5706000077823 */ /* 0x000fc80000000107 */
[----:B------:R-:W0:Y:S02]  /*0180*/  MUFU.EX2 R6, R7 ;  /* 0x0000000700067308 */ /* 0x000e240000000800 */
[----:B0-----:R-:W-:-:S06]  /*0190*/  FFMA R3, R3, R6, 1 ;  /* 0x3f80000003037423 */ /* 0x001fcc0000000006 */
[----:B------:R-:W0:Y:S08]  /*01a0*/  MUFU.RCP R4, R3 ;  /* 0x0000000300047308 */ /* 0x000e300000001000 */
[----:B------:R-:W1:Y:S01]  /*01b0*/  FCHK P0, R0, R3 ;  /* 0x0000000300007302 */ /* 0x000e620000000000 */
[----:B0-----:R-:W-:-:S04]  /*01c0*/  FFMA R5, -R3, R4, 1 ;  /* 0x3f80000003057423 */ /* 0x001fc80000000104 */
[----:B------:R-:W-:-:S04]  /*01d0*/  FFMA R5, R4, R5, R4 ;  /* 0x0000000504057223 */ /* 0x000fc80000000004 */
[----:B------:R-:W-:-:S04]  /*01e0*/  FFMA R4, R0, R5, RZ ;  /* 0x0000000500047223 */ /* 0x000fc800000000ff */
[----:B------:R-:W-:-:S04]  /*01f0*/  FFMA R6, -R3, R4, R0 ;  /* 0x0000000403067223 */ /* 0x000fc80000000100 */
[----:B------:R-:W-:Y:S01]  /*0200*/  FFMA R9, R5, R6, R4 ;  /* 0x0000000605097223 */ /* 0x000fe20000000004 */
[----:B-1----:R-:W-:Y:S06]  /*0210*/  @!P0 BRA `(.L_x_50) ;  /* 0x00000000000c8947 */ /* 0x002fec0003800000 */
[----:B------:R-:W-:-:S07]  /*0220*/  MOV R4, 0x240 ;  /* 0x0000024000047802 */ /* 0x000fce0000000f00 */
[----:B------:R-:W-:Y:S05]  /*0230*/  CALL.REL.NOINC `($__internal_5_$__cuda_sm3x_div_rn_noftz_f32_slowpath) ;  /* 0x0000000000187944 */ /* 0x000fea0003c00000 */
[----:B------:R-:W-:-:S07]  /*0240*/  IMAD.MOV.U32 R9, RZ, RZ, R0 ;  /* 0x000000ffff097224 */ /* 0x000fce00078e0000 */
.L_x_50:
[----:B------:R-:W-:Y:S05]  /*0250*/  BSYNC.RECONVERGENT B0 ;  /* 0x0000000000007941 */ /* 0x000fea0003800200 */
.L_x_49:
[----:B------:R-:W0:Y:S02]  /*0260*/  LDC.64 R4, c[0x0][0x388] ;  /* 0x0000e200ff047b82 */ /* 0x000e240000000a00 */
[----:B0-----:R-:W-:-:S05]  /*0270*/  IMAD.WIDE R2, R2, 0x4, R4 ;  /* 0x0000000402027825 */ /* 0x001fca00078e0204 */
[----:B------:R-:W-:Y:S01]  /*0280*/  STG.E desc[UR4][R2.64], R9 ;  /* 0x0000000902007986 */ /* 0x000fe2000c101904 */
[----:B------:R-:W-:Y:S05]  /*0290*/  EXIT ;  /* 0x000000000000794d */ /* 0x000fea0003800000 */
        .weak           $__internal_5_$__cuda_sm3x_div_rn_noftz_f32_slowpath
        .type           $__internal_5_$__cuda_sm3x_div_rn_noftz_f32_slowpath,@function
        .size           $__internal_5_$__cuda_sm3x_div_rn_noftz_f32_slowpath,(.L_x_101 - $__internal_5_$__cuda_sm3x_div_rn_noftz_f32_slowpath)
$__internal_5_$__cuda_sm3x_div_rn_noftz_f32_slowpath:
[--C-:B------:R-:W-:Y:S01]  /*02a0*/  SHF.R.U32.HI R6, RZ, 0x17, R3.reuse ;  /* 0x00000017ff067819 */ /* 0x100fe20000011603 */
[----:B------:R-:W-:Y:S01]  /*02b0*/  BSSY.RECONVERGENT B1, `(.L_x_51) ;  /* 0x0000064000017945 */ /* 0x000fe20003800200 */
[--C-:B------:R-:W-:Y:S01]  /*02c0*/  SHF.R.U32.HI R5, RZ, 0x17, R0.reuse ;  /* 0x00000017ff057819 */ /* 0x100fe20000011600 */
[----:B------:R-:W-:Y:S01]  /*02d0*/  IMAD.MOV.U32 R7, RZ, RZ, R0 ;  /* 0x000000ffff077224 */ /* 0x000fe200078e0000 */
[----:B------:R-:W-:Y:S01]  /*02e0*/  LOP3.LUT R6, R6, 0xff, RZ, 0xc0, !PT ;  /* 0x000000ff06067812 */ /* 0x000fe200078ec0ff */
[----:B------:R-:W-:Y:S01]  /*02f0*/  IMAD.MOV.U32 R8, RZ, RZ, R3 ;  /* 0x000000ffff087224 */ /* 0x000fe200078e0003 */
[----:B------:R-:W-:-:S03]  /*0300*/  LOP3.LUT R5, R5, 0xff, RZ, 0xc0, !PT ;  /* 0x000000ff05057812 */ /* 0x000fc600078ec0ff */
[----:B------:R-:W-:Y:S02]  /*0310*/  VIADD R11, R6, 0xffffffff ;  /* 0xffffffff060b7836 */ /* 0x000fe40000000000 */
[----:B------:R-:W-:-:S03]  /*0320*/  VIADD R10, R5, 0xffffffff ;  /* 0xffffffff050a7836 */ /* 0x000fc60000000000 */
[----:B------:R-:W-:-:S04]  /*0330*/  ISETP.GT.U32.AND P0, PT, R11, 0xfd, PT ;  /* 0x000000fd0b00780c */ /* 0x000fc80003f04070 */
[----:B------:R-:W-:-:S13]  /*0340*/  ISETP.GT.U32.OR P0, PT, R10, 0xfd, P0 ;  /* 0x000000fd0a00780c */ /* 0x000fda0000704470 */
[----:B------:R-:W-:Y:S01]  /*0350*/  @!P0 IMAD.MOV.U32 R9, RZ, RZ, RZ ;  /* 0x000000ffff098224 */ /* 0x000fe200078e00ff */
[----:B------:R-:W-:Y:S06]  /*0360*/  @!P0 BRA `(.L_x_52) ;  /* 0x00000000005c8947 */ /* 0x000fec0003800000 */
[----:B------:R-:W-:Y:S02]  /*0370*/  FSETP.GTU.FTZ.AND P0, PT, |R0|, +INF , PT ;  /* 0x7f8000000000780b */ /* 0x000fe40003f1c200 */
[----:B------:R-:W-:-:S04]  /*0380*/  FSETP.GTU.FTZ.AND P1, PT, |R3|, +INF , PT ;  /* 0x7f8000000300780b */ /* 0x000fc80003f3c200 */
[----:B------:R-:W-:-:S13]  /*0390*/  PLOP3.LUT P0, PT, P0, P1, PT, 0xf8, 0x8f ;  /* 0x00000000008f781c */ /* 0x000fda0000703f70 */
[----:B------:R-:W-:Y:S05]  /*03a0*/  @P0 BRA `(.L_x_53) ;  /* 0x00000004004c0947 */ /* 0x000fea0003800000 */
[----:B------:R-:W-:-:S13]  /*03b0*/  LOP3.LUT P0, RZ, R8, 0x7fffffff, R7, 0xc8, !PT ;  /* 0x7fffffff08ff7812 */ /* 0x000fda000780c807 */
[----:B------:R-:W-:Y:S05]  /*03c0*/  @!P0 BRA `(.L_x_54) ;  /* 0x00000004003c8947 */ /* 0x000fea0003800000 */
[C---:B------:R-:W-:Y:S02]  /*03d0*/  FSETP.NEU.FTZ.AND P2, PT, |R0|.reuse, +INF , PT ;  /* 0x7f8000000000780b */ /* 0x040fe40003f5d200 */
[----:B------:R-:W-:Y:S02]  /*03e0*/  FSETP.NEU.FTZ.AND P1, PT, |R3|, +INF , PT ;  /* 0x7f8000000300780b */ /* 0x000fe40003f3d200 */
[----:B------:R-:W-:-:S11]  /*03f0*/  FSETP.NEU.FTZ.AND P0, PT, |R0|, +INF , PT ;  /* 0x7f8000000000780b */ /* 0x000fd60003f1d200 */
[----:B------:R-:W-:Y:S05]  /*0400*/  @!P1 BRA !P2, `(.L_x_54) ;  /* 0x00000004002c9947 */ /* 0x000fea0005000000 */
[----:B------:R-:W-:-:S04]  /*0410*/  LOP3.LUT P2, RZ, R7, 0x7fffffff, RZ, 0xc0, !PT ;  /* 0x7fffffff07ff7812 */ /* 0x000fc8000784c0ff */
[----:B------:R-:W-:-:S13]  /*0420*/  PLOP3.LUT P1, PT, P1, P2, PT, 0x2f, 0xf2 ;  /* 0x0000000000f2781c */ /* 0x000fda0000f24577 */
[----:B------:R-:W-:Y:S05]  /*0430*/  @P1 BRA `(.L_x_55) ;  /* 0x0000000400181947 */ /* 0x000fea0003800000 */
[----:B------:R-:W-:-:S04]  /*0440*/  LOP3.LUT P1, RZ, R8, 0x7fffffff, RZ, 0xc0, !PT ;  /* 0x7fffffff08ff7812 */ /* 0x000fc8000782c0ff */
[----:B------:R-:W-:-:S13]  /*0450*/  PLOP3.LUT P0, PT, P0, P1, PT, 0x2f, 0xf2 ;  /* 0x0000000000f2781c */ /* 0x000fda0000702577 */
[----:B------:R-:W-:Y:S05]  /*0460*/  @P0 BRA `(.L_x_56) ;  /* 0x0000000400000947 */ /* 0x000fea0003800000 */
[----:B------:R-:W-:Y:S02]  /*0470*/  ISETP.GE.AND P0, PT, R10, RZ, PT ;  /* 0x000000ff0a00720c */ /* 0x000fe40003f06270 */
[----:B------:R-:W-:-:S11]  /*0480*/  ISETP.GE.AND P1, PT, R11, RZ, PT ;  /* 0x000000ff0b00720c */ /* 0x000fd60003f26270 */
[----:B------:R-:W-:Y:S02]  /*0490*/  @P0 IMAD.MOV.U32 R9, RZ, RZ, RZ ;  /* 0x000000ffff090224 */ /* 0x000fe400078e00ff */
[----:B------:R-:W-:Y:S01]  /*04a0*/  @!P0 FFMA R7, R0, 1.84467440737095516160e+19, RZ ;  /* 0x5f80000000078823 */ /* 0x000fe200000000ff */
[----:B------:R-:W-:Y:S02]  /*04b0*/  @!P0 IMAD.MOV.U32 R9, RZ, RZ, -0x40 ;  /* 0xffffffc0ff098424 */ /* 0x000fe400078e00ff */
[----:B------:R-:W-:-:S03]  /*04c0*/  @!P1 FFMA R8, R3, 1.84467440737095516160e+19, RZ ;  /* 0x5f80000003089823 */ /* 0x000fc600000000ff */
[----:B------:R-:W-:-:S07]  /*04d0*/  @!P1 IADD3 R9, PT, PT, R9, 0x40, RZ ;  /* 0x0000004009099810 */ /* 0x000fce0007ffe0ff */
.L_x_52:
[----:B------:R-:W-:Y:S01]  /*04e0*/  LEA R3, R6, 0xc0800000, 0x17 ;  /* 0xc080000006037811 */ /* 0x000fe200078eb8ff */
[----:B------:R-:W-:Y:S01]  /*04f0*/  VIADD R5, R5, 0xffffff81 ;  /* 0xffffff8105057836 */ /* 0x000fe20000000000 */
[----:B------:R-:W-:Y:S03]  /*0500*/  BSSY.RECONVERGENT B2, `(.L_x_57) ;  /* 0x0000035000027945 */ /* 0x000fe60003800200 */
[----:B------:R-:W-:Y:S01]  /*0510*/  IMAD.IADD R3, R8, 0x1, -R3 ;  /* 0x0000000108037824 */ /* 0x000fe200078e0a03 */
[C---:B------:R-:W-:Y:S01]  /*0520*/  IADD3 R6, PT, PT, R5.reuse, 0x7f, -R6 ;  /* 0x0000007f05067810 */ /* 0x040fe20007ffe806 */
[----:B------:R-:W-:Y:S02]  /*0530*/  IMAD R0, R5, -0x800000, R7 ;  /* 0xff80000005007824 */ /* 0x000fe400078e0207 */
[----:B------:R-:W0:Y:S01]  /*0540*/  MUFU.RCP R8, R3 ;  /* 0x0000000300087308 */ /* 0x000e220000001000 */
[----:B------:R-:W-:Y:S01]  /*0550*/  FADD.FTZ R11, -R3, -RZ ;  /* 0x800000ff030b7221 */ /* 0x000fe20000010100 */
[----:B------:R-:W-:-:S03]  /*0560*/  IMAD.IADD R6, R6, 0x1, R9 ;  /* 0x0000000106067824 */ /* 0x000fc600078e0209 */
[----:B0-----:R-:W-:-:S04]  /*0570*/  FFMA R13, R8, R11, 1 ;  /* 0x3f800000080d7423 */ /* 0x001fc8000000000b */
[----:B------:R-:W-:-:S04]  /*0580*/  FFMA R10, R8, R13, R8 ;  /* 0x0000000d080a7223 */ /* 0x000fc80000000008 */
[----:B------:R-:W-:-:S04]  /*0590*/  FFMA R7, R0, R10, RZ ;  /* 0x0000000a00077223 */ /* 0x000fc800000000ff */
[----:B------:R-:W-:-:S04]  /*05a0*/  FFMA R8, R11, R7, R0 ;  /* 0x000000070b087223 */ /* 0x000fc80000000000 */
[----:B------:R-:W-:-:S04]  /*05b0*/  FFMA R7, R10, R8, R7 ;  /* 0x000000080a077223 */ /* 0x000fc80000000007 */
[----:B------:R-:W-:-:S04]  /*05c0*/  FFMA R8, R11, R7, R0 ;  /* 0x000000070b087223 */ /* 0x000fc80000000000 */
[----:B------:R-:W-:-:S05]  /*05d0*/  FFMA R0, R10, R8, R7 ;  /* 0x000000080a007223 */ /* 0x000fca0000000007 */
[----:B------:R-:W-:-:S04]  /*05e0*/  SHF.R.U32.HI R3, RZ, 0x17, R0 ;  /* 0x00000017ff037819 */ /* 0x000fc80000011600 */
[----:B------:R-:W-:-:S05]  /*05f0*/  LOP3.LUT R3, R3, 0xff, RZ, 0xc0, !PT ;  /* 0x000000ff03037812 */ /* 0x000fca00078ec0ff */
[----:B------:R-:W-:-:S04]  /*0600*/  IMAD.IADD R9, R3, 0x1, R6 ;  /* 0x0000000103097824 */ /* 0x000fc800078e0206 */
[----:B------:R-:W-:-:S05]  /*0610*/  VIADD R3, R9, 0xffffffff ;  /* 0xffffffff09037836 */ /* 0x000fca0000000000 */
[----:B------:R-:W-:-:S13]  /*0620*/  ISETP.GE.U32.AND P0, PT, R3, 0xfe, PT ;  /* 0x000000fe0300780c */ /* 0x000fda0003f06070 */
[----:B------:R-:W-:Y:S05]  /*0630*/  @!P0 BRA `(.L_x_58) ;  /* 0x0000000000808947 */ /* 0x000fea0003800000 */
[----:B------:R-:W-:-:S13]  /*0640*/  ISETP.GT.AND P0, PT, R9, 0xfe, PT ;  /* 0x000000fe0900780c */ /* 0x000fda0003f04270 */
[----:B------:R-:W-:Y:S05]  /*0650*/  @P0 BRA `(.L_x_59) ;  /* 0x00000000006c0947 */ /* 0x000fea0003800000 */
[----:B------:R-:W-:-:S13]  /*0660*/  ISETP.GE.AND P0, PT, R9, 0x1, PT ;  /* 0x000000010900780c */ /* 0x000fda0003f06270 */
[----:B------:R-:W-:Y:S05]  /*0670*/  @P0 BRA `(.L_x_60) ;  /* 0x0000000000740947 */ /* 0x000fea0003800000 */
[----:B------:R-:W-:Y:S02]  /*0680*/  ISETP.GE.AND P0, PT, R9, -0x18, PT ;  /* 0xffffffe80900780c */ /* 0x000fe40003f06270 */
[----:B------:R-:W-:-:S11]  /*0690*/  LOP3.LUT R0, R0, 0x80000000, RZ, 0xc0, !PT ;  /* 0x8000000000007812 */ /* 0x000fd600078ec0ff */
[----:B------:R-:W-:Y:S05]  /*06a0*/  @!P0 BRA `(.L_x_60) ;  /* 0x0000000000688947 */ /* 0x000fea0003800000 */
[CCC-:B------:R-:W-:Y:S01]  /*06b0*/  FFMA.RZ R3, R10.reuse, R8.reuse, R7.reuse ;  /* 0x000000080a037223 */ /* 0x1c0fe2000000c007 */
[CCC-:B------:R-:W-:Y:S01]  /*06c0*/  FFMA.RM R6, R10.reuse, R8.reuse, R7.reuse ;  /* 0x000000080a067223 */ /* 0x1c0fe20000004007 */
[C---:B------:R-:W-:Y:S02]  /*06d0*/  ISETP.NE.AND P2, PT, R9.reuse, RZ, PT ;  /* 0x000000ff0900720c */ /* 0x040fe40003f45270 */
[----:B------:R-:W-:Y:S02]  /*06e0*/  ISETP.NE.AND P1, PT, R9, RZ, PT ;  /* 0x000000ff0900720c */ /* 0x000fe40003f25270 */
[----:B------:R-:W-:Y:S01]  /*06f0*/  LOP3.LUT R5, R3, 0x7fffff, RZ, 0xc0, !PT ;  /* 0x007fffff03057812 */ /* 0x000fe200078ec0ff */
[----:B------:R-:W-:Y:S01]  /*0700*/  FFMA.RP R3, R10, R8, R7 ;  /* 0x000000080a037223 */ /* 0x000fe20000008007 */
[----:B------:R-:W-:Y:S01]  /*0710*/  IADD3 R8, PT, PT, R9, 0x20, RZ ;  /* 0x0000002009087810 */ /* 0x000fe20007ffe0ff */
[----:B------:R-:W-:Y:S01]  /*0720*/  IMAD.MOV R7, RZ, RZ, -R9 ;  /* 0x000000ffff077224 */ /* 0x000fe200078e0a09 */
[----:B------:R-:W-:-:S02]  /*0730*/  LOP3.LUT R5, R5, 0x800000, RZ, 0xfc, !PT ;  /* 0x0080000005057812 */ /* 0x000fc400078efcff */
[----:B------:R-:W-:Y:S02]  /*0740*/  FSETP.NEU.FTZ.AND P0, PT, R3, R6, PT ;  /* 0x000000060300720b */ /* 0x000fe40003f1d000 */
[----:B------:R-:W-:Y:S02]  /*0750*/  SHF.L.U32 R8, R5, R8, RZ ;  /* 0x0000000805087219 */ /* 0x000fe400000006ff */
[----:B------:R-:W-:Y:S02]  /*0760*/  SEL R6, R7, RZ, P2 ;  /* 0x000000ff07067207 */ /* 0x000fe40001000000 */
[----:B------:R-:W-:Y:S02]  /*0770*/  ISETP.NE.AND P1, PT, R8, RZ, P1 ;  /* 0x000000ff0800720c */ /* 0x000fe40000f25270 */
[----:B------:R-:W-:Y:S02]  /*0780*/  SHF.R.U32.HI R6, RZ, R6, R5 ;  /* 0x00000006ff067219 */ /* 0x000fe40000011605 */
[----:B------:R-:W-:-:S02]  /*0790*/  PLOP3.LUT P0, PT, P0, P1, PT, 0xf8, 0x8f ;  /* 0x00000000008f781c */ /* 0x000fc40000703f70 */
[----:B------:R-:W-:Y:S02]  /*07a0*/  SHF.R.U32.HI R8, RZ, 0x1, R6 ;  /* 0x00000001ff087819 */ /* 0x000fe40000011606 */
[----:B------:R-:W-:-:S04]  /*07b0*/  SEL R3, RZ, 0x1, !P0 ;  /* 0x00000001ff037807 */ /* 0x000fc80004000000 */
[----:B------:R-:W-:-:S04]  /*07c0*/  LOP3.LUT R3, R3, 0x1, R8, 0xf8, !PT ;  /* 0x0000000103037812 */ /* 0x000fc800078ef808 */
[----:B------:R-:W-:-:S05]  /*07d0*/  LOP3.LUT R3, R3, R6, RZ, 0xc0, !PT ;  /* 0x0000000603037212 */ /* 0x000fca00078ec0ff */
[----:B------:R-:W-:-:S05]  /*07e0*/  IMAD.IADD R3, R8, 0x1, R3 ;  /* 0x0000000108037824 */ /* 0x000fca00078e0203 */
[----:B------:R-:W-:Y:S01]  /*07f0*/  LOP3.LUT R0, R3, R0, RZ, 0xfc, !PT ;  /* 0x0000000003007212 */ /* 0x000fe200078efcff */
[----:B------:R-:W-:Y:S06]  /*0800*/  BRA `(.L_x_60) ;  /* 0x0000000000107947 */ /* 0x000fec0003800000 */
.L_x_59:
[----:B------:R-:W-:-:S04]  /*0810*/  LOP3.LUT R0, R0, 0x80000000, RZ, 0xc0, !PT ;  /* 0x8000000000007812 */ /* 0x000fc800078ec0ff */
[----:B------:R-:W-:Y:S01]  /*0820*/  LOP3.LUT R0, R0, 0x7f800000, RZ, 0xfc, !PT ;  /* 0x7f80000000007812 */ /* 0x000fe200078efcff */
[----:B------:R-:W-:Y:S06]  /*0830*/  BRA `(.L_x_60) ;  /* 0x0000000000047947 */ /* 0x000fec0003800000 */
.L_x_58:
[----:B------:R-:W-:-:S07]  /*0840*/  IMAD R0, R6, 0x800000, R0 ;  /* 0x0080000006007824 */ /* 0x000fce00078e0200 */
.L_x_60:
[----:B------:R-:W-:Y:S05]  /*0850*/  BSYNC.RECONVERGENT B2 ;  /* 0x0000000000027941 */ /* 0x000fea0003800200 */
.L_x_57:
[----:B------:R-:W-:Y:S05]  /*0860*/  BRA `(.L_x_61) ;  /* 0x0000000000207947 */ /* 0x000fea0003800000 */
.L_x_56:
[----:B------:R-:W-:-:S04]  /*0870*/  LOP3.LUT R0, R8, 0x80000000, R7, 0x48, !PT ;  /* 0x8000000008007812 */ /* 0x000fc800078e4807 */
[----:B------:R-:W-:Y:S01]  /*0880*/  LOP3.LUT R0, R0, 0x7f800000, RZ, 0xfc, !PT ;  /* 0x7f80000000007812 */ /* 0x000fe200078efcff */
[----:B------:R-:W-:Y:S06]  /*0890*/  BRA `(.L_x_61) ;  /* 0x0000000000147947 */ /* 0x000fec0003800000 */
.L_x_55:
[----:B------:R-:W-:Y:S01]  /*08a0*/  LOP3.LUT R0, R8, 0x80000000, R7, 0x48, !PT ;  /* 0x8000000008007812 */ /* 0x000fe200078e4807 */
[----:B------:R-:W-:Y:S06]  /*08b0*/  BRA `(.L_x_61) ;  /* 0x00000000000c7947 */ /* 0x000fec0003800000 */
.L_x_54:
[----:B------:R-:W0:Y:S01]  /*08c0*/  MUFU.RSQ R0, -QNAN ;  /* 0xffc0000000007908 */ /* 0x000e220000001400 */
[----:B------:R-:W-:Y:S05]  /*08d0*/  BRA `(.L_x_61) ;  /* 0x0000000000047947 */ /* 0x000fea0003800000 */
.L_x_53:
[----:B------:R-:W-:-:S07]  /*08e0*/  FADD.FTZ R0, R0, R3 ;  /* 0x0000000300007221 */ /* 0x000fce0000010000 */
.L_x_61:
[----:B------:R-:W-:Y:S05]  /*08f0*/  BSYNC.RECONVERGENT B1 ;  /* 0x0000000000017941 */ /* 0x000fea0003800200 */
.L_x_51:
[----:B------:R-:W-:-:S04]  /*0900*/  IMAD.MOV.U32 R5, RZ, RZ, 0x0 ;  /* 0x00000000ff057424 */ /* 0x000fc800078e00ff */
[----:B0-----:R-:W-:Y:S05]  /*0910*/  RET.REL.NODEC R4 `(silu_forward) ;  /* 0xfffffff404b87950 */ /* 0x001fea0003c3ffff */
.L_x_62:
        /* <DEDUP_REMOVED lines=14> */
.L_x_101:


//--------------------- .text.tanh_backward_temp  --------------------------
	.section	.text.tanh_backward_temp,"ax",@progbits
	.align	128
        .global         tanh_backward_temp
        .type           tanh_backward_temp,@function
        .size           tanh_backward_temp,(.L_x_113 - tanh_backward_temp)
        .other          tanh_backward_temp,@"STO_CUDA_ENTRY STV_DEFAULT"
tanh_backward_temp:
.text.tanh_backward_temp:
        /* <DEDUP_REMOVED lines=12> */
[----:B------:R-:W1:Y:S07]  /*00c0*/  LDCU.64 UR4, c[0x0][0x358] ;  /* 0x00006b00ff0477ac */ /* 0x000e6e0008000a00 */
[----:B------:R-:W2:Y:S08]  /*00d0*/  LDC.64 R2, c[0x0][0x388] ;  /* 0x0000e200ff027b82 */ /* 0x000eb00000000a00 */
[----:B------:R-:W3:Y:S01]  /*00e0*/  LDC.64 R6, c[0x0][0x390] ;  /* 0x0000e400ff067b82 */ /* 0x000ee20000000a00 */
[----:B0-----:R-:W-:-:S06]  /*00f0*/  IMAD.WIDE R4, R9, 0x4, R4 ;  /* 0x0000000409047825 */ /* 0x001fcc00078e0204 */
[----:B-1----:R-:W4:Y:S01]  /*0100*/  LDG.E R4, desc[UR4][R4.64] ;  /* 0x0000000404047981 */ /* 0x002f22000c1e1900 */
[----:B--2---:R-:W-:-:S06]  /*0110*/  IMAD.WIDE R2, R9, 0x4, R2 ;  /* 0x0000000409027825 */ /* 0x004fcc00078e0202 */
[----:B------:R-:W2:Y:S01]  /*0120*/  LDG.E R3, desc[UR4][R2.64] ;  /* 0x0000000402037981 */ /* 0x000ea2000c1e1900 */
[----:B---3--:R-:W-:-:S05]  /*0130*/  IMAD.WIDE R6, R9, 0x4, R6 ;  /* 0x0000000409067825 */ /* 0x008fca00078e0206 */
[----:B------:R-:W2:Y:S01]  /*0140*/  LDG.E R9, desc[UR4][R6.64] ;  /* 0x0000000406097981 */ /* 0x000ea2000c1e1900 */
[----:B----4-:R-:W-:-:S04]  /*0150*/  FFMA R0, -R4, R4, 1 ;  /* 0x3f80000004007423 */ /* 0x010fc80000000104 */
[----:B--2---:R-:W-:-:S05]  /*0160*/  FFMA R9, R0, R3, R9 ;  /* 0x0000000300097223 */ /* 0x004fca0000000009 */
[----:B------:R-:W-:Y:S01]  /*0170*/  STG.E desc[UR4][R6.64], R9 ;  /* 0x0000000906007986 */ /* 0x000fe2000c101904 */
[----:B------:R-:W-:Y:S05]  /*0180*/  EXIT ;  /* 0x000000000000794d */ /* 0x000fea0003800000 */
.L_x_63:
        /* <DEDUP_REMOVED lines=15> */
.L_x_113:


//--------------------- .text.tanh_backward       --------------------------
	.section	.text.tanh_backward,"ax",@progbits
	.align	128
        .global         tanh_backward
        .type           tanh_backward,@function
        .size           tanh_backward,(.L_x_114 - tanh_backward)
        .other          tanh_backward,@"STO_CUDA_ENTRY STV_DEFAULT"
tanh_backward:
.text.tanh_backward:
        /* <DEDUP_REMOVED lines=19> */
[----:B---3--:R-:W-:-:S04]  /*0130*/  IMAD.WIDE R6, R9, 0x4, R6 ;  /* 0x0000000409067825 */ /* 0x008fc800078e0206 */
[----:B----4-:R-:W-:-:S04]  /*0140*/  FFMA R0, -R4, R4, 1 ;  /* 0x3f80000004007423 */ /* 0x010fc80000000104 */
[----:B--2---:R-:W-:-:S05]  /*0150*/  FMUL R9, R0, R3 ;  /* 0x0000000300097220 */ /* 0x004fca0000400000 */
[----:B------:R-:W-:Y:S01]  /*0160*/  STG.E desc[UR4][R6.64], R9 ;  /* 0x0000000906007986 */ /* 0x000fe2000c101904 */
[----:B------:R-:W-:Y:S05]  /*0170*/  EXIT ;  /* 0x000000000000794d */ /* 0x000fea0003800000 */
.L_x_64:
        /* <DEDUP_REMOVED lines=16> */
.L_x_114:


//--------------------- .text.tanh_forward        --------------------------
	.section	.text.tanh_forward,"ax",@progbits
	.align	128
        .global         tanh_forward
        .type           tanh_forward,@function
        .size           tanh_forward,(.L_x_102 - tanh_forward)
        .other          tanh_forward,@"STO_CUDA_ENTRY STV_DEFAULT"
tanh_forward:
.text.tanh_forward:
        /* <DEDUP_REMOVED lines=15> */
[----:B------:R-:W-:Y:S01]  /*00f0*/  IMAD.MOV.U32 R3, RZ, RZ, 0x3bbb989d ;  /* 0x3bbb989dff037424 */ /* 0x000fe200078e00ff */
[----:B------:R-:W-:Y:S01]  /*0100*/  BSSY.RECONVERGENT B0, `(.L_x_65) ;  /* 0x000001e000007945 */ /* 0x000fe20003800200 */
[----:B------:R-:W-:Y:S02]  /*0110*/  IMAD.MOV.U32 R7, RZ, RZ, 0x437c0000 ;  /* 0x437c0000ff077424 */ /* 0x000fe400078e00ff */
[----:B--2---:R-:W-:-:S04]  /*0120*/  FFMA.SAT R0, -R4, R3, 0.5 ;  /* 0x3f00000004007423 */ /* 0x004fc80000002103 */
[----:B------:R-:W-:Y:S01]  /*0130*/  FFMA.RM R6, R0, R7, 12582913 ;  /* 0x4b40000100067423 */ /* 0x000fe20000004007 */
[----:B------:R-:W-:-:S03]  /*0140*/  FFMA.SAT R0, R4, R3, 0.5 ;  /* 0x3f00000004007423 */ /* 0x000fc60000002003 */
[----:B------:R-:W-:Y:S01]  /*0150*/  FADD R3, R6, -12583039 ;  /* 0xcb40007f06037421 */ /* 0x000fe20000000000 */
[----:B------:R-:W-:Y:S01]  /*0160*/  FFMA.RM R0, R0, R7, 12582913 ;  /* 0x4b40000100007423 */ /* 0x000fe20000004007 */
[----:B------:R-:W-:Y:S02]  /*0170*/  IMAD.SHL.U32 R6, R6, 0x800000, RZ ;  /* 0x0080000006067824 */ /* 0x000fe400078e00ff */
[----:B------:R-:W-:Y:S01]  /*0180*/  FFMA R7, -R4, 1.4426950216293334961, -R3 ;  /* 0x3fb8aa3b04077823 */ /* 0x000fe20000000903 */
[C---:B------:R-:W-:Y:S01]  /*0190*/  FADD R3, R0.reuse, -12583039 ;  /* 0xcb40007f00037421 */ /* 0x040fe20000000000 */
[----:B------:R-:W-:Y:S02]  /*01a0*/  SHF.L.U32 R0, R0, 0x17, RZ ;  /* 0x0000001700007819 */ /* 0x000fe400000006ff */
[C---:B------:R-:W-:Y:S01]  /*01b0*/  FFMA R7, -R4.reuse, 1.925963033500011079e-08, R7 ;  /* 0x32a5706004077823 */ /* 0x040fe20000000107 */
[----:B------:R-:W-:-:S04]  /*01c0*/  FFMA R3, R4, 1.4426950216293334961, -R3 ;  /* 0x3fb8aa3b04037823 */ /* 0x000fc80000000803 */
[----:B------:R-:W-:Y:S01]  /*01d0*/  FFMA R3, R4, 1.925963033500011079e-08, R3 ;  /* 0x32a5706004037823 */ /* 0x000fe20000000003 */
[----:B------:R-:W0:Y:S08]  /*01e0*/  MUFU.EX2 R7, R7 ;  /* 0x0000000700077308 */ /* 0x000e300000000800 */
[----:B------:R-:W1:Y:S01]  /*01f0*/  MUFU.EX2 R3, R3 ;  /* 0x0000000300037308 */ /* 0x000e620000000800 */
[----:B0-----:R-:W-:-:S04]  /*0200*/  FMUL R5, R6, R7 ;  /* 0x0000000706057220 */ /* 0x001fc80000400000 */
[CCC-:B-1----:R-:W-:Y:S01]  /*0210*/  FFMA R9, R0.reuse, R3.reuse, R5.reuse ;  /* 0x0000000300097223 */ /* 0x1c2fe20000000005 */
[----:B------:R-:W-:-:S03]  /*0220*/  FFMA R0, R0, R3, -R5 ;  /* 0x0000000300007223 */ /* 0x000fc60000000805 */
        /* <DEDUP_REMOVED lines=9> */
[----:B------:R-:W-:Y:S05]  /*02c0*/  CALL.REL.NOINC `($__internal_6_$__cuda_sm3x_div_rn_noftz_f32_slowpath) ;  /* 0x0000000000187944 */ /* 0x000fea0003c00000 */
[----:B------:R-:W-:-:S07]  /*02d0*/  IMAD.MOV.U32 R11, RZ, RZ, R0 ;  /* 0x000000ffff0b7224 */ /* 0x000fce00078e0000 */
.L_x_66:
[----:B------:R-:W-:Y:S05]  /*02e0*/  BSYNC.RECONVERGENT B0 ;  /* 0x0000000000007941 */ /* 0x000fea0003800200 */
.L_x_65:
[----:B------:R-:W0:Y:S02]  /*02f0*/  LDC.64 R4, c[0x0][0x388] ;  /* 0x0000e200ff047b82 */ /* 0x000e240000000a00 */
[----:B0-----:R-:W-:-:S05]  /*0300*/  IMAD.WIDE R2, R2, 0x4, R4 ;  /* 0x0000000402027825 */ /* 0x001fca00078e0204 */
[----:B------:R-:W-:Y:S01]  /*0310*/  STG.E desc[UR4][R2.64], R11 ;  /* 0x0000000b02007986 */ /* 0x000fe2000c101904 */
[----:B------:R-:W-:Y:S05]  /*0320*/  EXIT ;  /* 0x000000000000794d */ /* 0x000fea0003800000 */
        .weak           $__internal_6_$__cuda_sm3x_div_rn_noftz_f32_slowpath
        .type           $__internal_6_$__cuda_sm3x_div_rn_noftz_f32_slowpath,@function
        .size           $__internal_6_$__cuda_sm3x_div_rn_noftz_f32_slowpath,(.L_x_102 - $__internal_6_$__cuda_sm3x_div_rn_noftz_f32_slowpath)
$__internal_6_$__cuda_sm3x_div_rn_noftz_f32_slowpath:
[----:B------:R-:W-:Y:S01]  /*0330*/  SHF.R.U32.HI R5, RZ, 0x17, R9 ;  /* 0x00000017ff057819 */ /* 0x000fe20000011609 */
[----:B------:R-:W-:Y:S01]  /*0340*/  BSSY.RECONVERGENT B1, `(.L_x_67) ;  /* 0x0000064000017945 */ /* 0x000fe20003800200 */
[----:B------:R-:W-:Y:S02]  /*0350*/  SHF.R.U32.HI R3, RZ, 0x17, R0 ;  /* 0x00000017ff037819 */ /* 0x000fe40000011600 */
[----:B------:R-:W-:Y:S02]  /*0360*/  LOP3.LUT R6, R5, 0xff, RZ, 0xc0, !PT ;  /* 0x000000ff05067812 */ /* 0x000fe400078ec0ff */
[----:B------:R-:W-:Y:S02]  /*0370*/  LOP3.LUT R5, R3, 0xff, RZ, 0xc0, !PT ;  /* 0x000000ff03057812 */ /* 0x000fe400078ec0ff */
[----:B------:R-:W-:Y:S01]  /*0380*/  MOV R7, R0 ;  /* 0x0000000000077202 */ /* 0x000fe20000000f00 */
[----:B------:R-:W-:Y:S02]  /*0390*/  VIADD R11, R6, 0xffffffff ;  /* 0xffffffff060b7836 */ /* 0x000fe40000000000 */
[----:B------:R-:W-:-:S03]  /*03a0*/  VIADD R10, R5, 0xffffffff ;  /* 0xffffffff050a7836 */ /* 0x000fc60000000000 */
[----:B------:R-:W-:-:S04]  /*03b0*/  ISETP.GT.U32.AND P0, PT, R11, 0xfd, PT ;  /* 0x000000fd0b00780c */ /* 0x000fc80003f04070 */
[----:B------:R-:W-:-:S13]  /*03c0*/  ISETP.GT.U32.OR P0, PT, R10, 0xfd, P0 ;  /* 0x000000fd0a00780c */ /* 0x000fda0000704470 */
[----:B------:R-:W-:Y:S01]  /*03d0*/  @!P0 IMAD.MOV.U32 R8, RZ, RZ, RZ ;  /* 0x000000ffff088224 */ /* 0x000fe200078e00ff */
[----:B------:R-:W-:Y:S06]  /*03e0*/  @!P0 BRA `(.L_x_68) ;  /* 0x0000000000608947 */ /* 0x000fec0003800000 */
[----:B------:R-:W-:Y:S01]  /*03f0*/  FSETP.GTU.FTZ.AND P0, PT, |R0|, +INF , PT ;  /* 0x7f8000000000780b */ /* 0x000fe20003f1c200 */
[----:B------:R-:W-:Y:S01]  /*0400*/  IMAD.MOV.U32 R3, RZ, RZ, R9 ;  /* 0x000000ffff037224 */ /* 0x000fe200078e0009 */
        /* <DEDUP_REMOVED lines=17> */
[----:B------:R-:W-:Y:S01]  /*0520*/  @P0 IMAD.MOV.U32 R8, RZ, RZ, RZ ;  /* 0x000000ffff080224 */ /* 0x000fe200078e00ff */
[----:B------:R-:W-:Y:S01]  /*0530*/  @!P0 MOV R8, 0xffffffc0 ;  /* 0xffffffc000088802 */ /* 0x000fe20000000f00 */
[----:B------:R-:W-:Y:S01]  /*0540*/  @!P0 FFMA R7, R0, 1.84467440737095516160e+19, RZ ;  /* 0x5f80000000078823 */ /* 0x000fe200000000ff */
[----:B------:R-:W-:-:S03]  /*0550*/  @!P1 FFMA R9, R3, 1.84467440737095516160e+19, RZ ;  /* 0x5f80000003099823 */ /* 0x000fc600000000ff */
[----:B------:R-:W-:-:S07]  /*0560*/  @!P1 VIADD R8, R8, 0x40 ;  /* 0x0000004008089836 */ /* 0x000fce0000000000 */
.L_x_68:
[----:B------:R-:W-:Y:S01]  /*0570*/  LEA R0, R6, 0xc0800000, 0x17 ;  /* 0xc080000006007811 */ /* 0x000fe200078eb8ff */
[----:B------:R-:W-:Y:S01]  /*0580*/  VIADD R5, R5, 0xffffff81 ;  /* 0xffffff8105057836 */ /* 0x000fe20000000000 */
[----:B------:R-:W-:Y:S03]  /*0590*/  BSSY.RECONVERGENT B2, `(.L_x_73) ;  /* 0x0000035000027945 */ /* 0x000fe60003800200 */
[----:B------:R-:W-:Y:S02]  /*05a0*/  IMAD.IADD R9, R9, 0x1, -R0 ;  /* 0x0000000109097824 */ /* 0x000fe400078e0a00 */
[C---:B------:R-:W-:Y:S01]  /*05b0*/  IMAD R0, R5.reuse, -0x800000, R7 ;  /* 0xff80000005007824 */ /* 0x040fe200078e0207 */
[----:B------:R-:W-:Y:S01]  /*05c0*/  IADD3 R5, PT, PT, R5, 0x7f, -R6 ;  /* 0x0000007f05057810 */ /* 0x000fe20007ffe806 */
[----:B------:R-:W0:Y:S01]  /*05d0*/  MUFU.RCP R3, R9 ;  /* 0x0000000900037308 */ /* 0x000e220000001000 */
[----:B------:R-:W-:-:S02]  /*05e0*/  FADD.FTZ R11, -R9, -RZ ;  /* 0x800000ff090b7221 */ /* 0x000fc40000010100 */
[----:B------:R-:W-:Y:S02]  /*05f0*/  IADD3 R5, PT, PT, R5, R8, RZ ;  /* 0x0000000805057210 */ /* 0x000fe40007ffe0ff */
        /* <DEDUP_REMOVED lines=21> */
[C---:B------:R-:W-:Y:S01]  /*0750*/  IADD3 R8, PT, PT, R9.reuse, 0x20, RZ ;  /* 0x0000002009087810 */ /* 0x040fe20007ffe0ff */
[CCC-:B------:R-:W-:Y:S01]  /*0760*/  FFMA.RM R6, R12.reuse, R10.reuse, R7.reuse ;  /* 0x0000000a0c067223 */ /* 0x1c0fe20000004007 */
[----:B------:R-:W-:Y:S02]  /*0770*/  ISETP.NE.AND P2, PT, R9, RZ, PT ;  /* 0x000000ff0900720c */ /* 0x000fe40003f45270 */
[----:B------:R-:W-:Y:S01]  /*0780*/  LOP3.LUT R5, R3, 0x7fffff, RZ, 0xc0, !PT ;  /* 0x007fffff03057812 */ /* 0x000fe200078ec0ff */
[----:B------:R-:W-:Y:S01]  /*0790*/  FFMA.RP R3, R12, R10, R7 ;  /* 0x0000000a0c037223 */ /* 0x000fe20000008007 */
[----:B------:R-:W-:Y:S01]  /*07a0*/  IMAD.MOV R7, RZ, RZ, -R9 ;  /* 0x000000ffff077224 */ /* 0x000fe200078e0a09 */
[----:B------:R-:W-:Y:S02]  /*07b0*/  ISETP.NE.AND P1, PT, R9, RZ, PT ;  /* 0x000000ff0900720c */ /* 0x000fe40003f25270 */
        /* <DEDUP_REMOVED lines=14> */
.L_x_75:
[----:B------:R-:W-:-:S04]  /*08a0*/  LOP3.LUT R0, R0, 0x80000000, RZ, 0xc0, !PT ;  /* 0x8000000000007812 */ /* 0x000fc800078ec0ff */
[----:B------:R-:W-:Y:S01]  /*08b0*/  LOP3.LUT R0, R0, 0x7f800000, RZ, 0xfc, !PT ;  /* 0x7f80000000007812 */ /* 0x000fe200078efcff */
[----:B------:R-:W-:Y:S06]  /*08c0*/  BRA `(.L_x_76) ;  /* 0x0000000000047947 */ /* 0x000fec0003800000 */
.L_x_74:
[----:B------:R-:W-:-:S07]  /*08d0*/  LEA R0, R5, R0, 0x17 ;  /* 0x0000000005007211 */ /* 0x000fce00078eb8ff */
.L_x_76:
[----:B------:R-:W-:Y:S05]  /*08e0*/  BSYNC.RECONVERGENT B2 ;  /* 0x0000000000027941 */ /* 0x000fea0003800200 */
.L_x_73:
[----:B------:R-:W-:Y:S05]  /*08f0*/  BRA `(.L_x_77) ;  /* 0x0000000000207947 */ /* 0x000fea0003800000 */
.L_x_72:
[----:B------:R-:W-:-:S04]  /*0900*/  LOP3.LUT R0, R9, 0x80000000, R7, 0x48, !PT ;  /* 0x8000000009007812 */ /* 0x000fc800078e4807 */
[----:B------:R-:W-:Y:S01]  /*0910*/  LOP3.LUT R0, R0, 0x7f800000, RZ, 0xfc, !PT ;  /* 0x7f80000000007812 */ /* 0x000fe200078efcff */
[----:B------:R-:W-:Y:S06]  /*0920*/  BRA `(.L_x_77) ;  /* 0x0000000000147947 */ /* 0x000fec0003800000 */
.L_x_71:
[----:B------:R-:W-:Y:S01]  /*0930*/  LOP3.LUT R0, R9, 0x80000000, R7, 0x48, !PT ;  /* 0x8000000009007812 */ /* 0x000fe200078e4807 */
[----:B------:R-:W-:Y:S06]  /*0940*/  BRA `(.L_x_77) ;  /* 0x00000000000c7947 */ /* 0x000fec0003800000 */
.L_x_70:
[----:B------:R-:W0:Y:S01]  /*0950*/  MUFU.RSQ R0, -QNAN ;  /* 0xffc0000000007908 */ /* 0x000e220000001400 */
[----:B------:R-:W-:Y:S05]  /*0960*/  BRA `(.L_x_77) ;  /* 0x0000000000047947 */ /* 0x000fea0003800000 */
.L_x_69:
[----:B------:R-:W-:-:S07]  /*0970*/  FADD.FTZ R0, R0, R3 ;  /* 0x0000000300007221 */ /* 0x000fce0000010000 */
.L_x_77:
[----:B------:R-:W-:Y:S05]  /*0980*/  BSYNC.RECONVERGENT B1 ;  /* 0x0000000000017941 */ /* 0x000fea0003800200 */
.L_x_67:
[----:B------:R-:W-:-:S04]  /*0990*/  IMAD.MOV.U32 R5, RZ, RZ, 0x0 ;  /* 0x00000000ff057424 */ /* 0x000fc800078e00ff */
[----:B0-----:R-:W-:Y:S05]  /*09a0*/  RET.REL.NODEC R4 `(tanh_forward) ;  /* 0xfffffff404947950 */ /* 0x001fea0003c3ffff */
.L_x_78:
        /* <DEDUP_REMOVED lines=13> */
.L_x_102:


//--------------------- .text.sigmod_backward_temp --------------------------
	.section	.text.sigmod_backward_temp,"ax",@progbits
	.align	128
        .global         sigmod_backward_temp
        .type           sigmod_backward_temp,@function
        .size           sigmod_backward_temp,(.L_x_116 - sigmod_backward_temp)
        .other          sigmod_backward_temp,@"STO_CUDA_ENTRY STV_DEFAULT"
sigmod_backward_temp:
.text.sigmod_backward_temp:
        /* <DEDUP_REMOVED lines=18> */
[----:B------:R-:W4:Y:S01]  /*0120*/  LDG.E R4, desc[UR4][R4.64] ;  /* 0x0000000404047981 */ /* 0x000f22000c1e1900 */
[----:B---3--:R-:W-:-:S05]  /*0130*/  IMAD.WIDE R6, R9, 0x4, R6 ;  /* 0x0000000409067825 */ /* 0x008fca00078e0206 */
[----:B------:R-:W2:Y:S01]  /*0140*/  LDG.E R11, desc[UR4][R6.64] ;  /* 0x00000004060b7981 */ /* 0x000ea2000c1e1900 */
[C---:B----4-:R-:W-:Y:S01]  /*0150*/  FMUL R0, R4.reuse, R3 ;  /* 0x0000000304007220 */ /* 0x050fe20000400000 */
[----:B------:R-:W-:-:S04]  /*0160*/  FADD R9, -R4, 1 ;  /* 0x3f80000004097421 */ /* 0x000fc80000000100 */
[----:B--2---:R-:W-:-:S05]  /*0170*/  FFMA R9, R0, R9, R11 ;  /* 0x0000000900097223 */ /* 0x004fca000000000b */
[----:B------:R-:W-:Y:S01]  /*0180*/  STG.E desc[UR4][R6.64], R9 ;  /* 0x0000000906007986 */ /* 0x000fe2000c101904 */
[----:B------:R-:W-:Y:S05]  /*0190*/  EXIT ;  /* 0x000000000000794d */ /* 0x000fea0003800000 */
.L_x_79:
        /* <DEDUP_REMOVED lines=14> */
.L_x_116:


//--------------------- .text.sigmod_backward     --------------------------
	.section	.text.sigmod_backward,"ax",@progbits
	.align	128
        .global         sigmod_backward
        .type           sigmod_backward,@function
        .size           sigmod_backward,(.L_x_117 - sigmod_backward)
        .other          sigmod_backward,@"STO_CUDA_ENTRY STV_DEFAULT"
sigmod_backward:
.text.sigmod_backward:
        /* <DEDUP_REMOVED lines=19> */
[----:B---3--:R-:W-:-:S04]  /*0130*/  IMAD.WIDE R6, R9, 0x4, R6 ;  /* 0x0000000409067825 */ /* 0x008fc800078e0206 */
[C---:B----4-:R-:W-:Y:S01]  /*0140*/  FMUL R0, R4.reuse, R3 ;  /* 0x0000000304007220 */ /* 0x050fe20000400000 */
[----:B------:R-:W-:-:S04]  /*0150*/  FADD R11, -R4, 1 ;  /* 0x3f800000040b7421 */ /* 0x000fc80000000100 */
[----:B------:R-:W-:-:S05]  /*0160*/  FMUL R11, R0, R11 ;  /* 0x0000000b000b7220 */ /* 0x000fca0000400000 */
[----:B------:R-:W-:Y:S01]  /*0170*/  STG.E desc[UR4][R6.64], R11 ;  /* 0x0000000b06007986 */ /* 0x000fe2000c101904 */
[----:B------:R-:W-:Y:S05]  /*0180*/  EXIT ;  /* 0x000000000000794d */ /* 0x000fea0003800000 */
.L_x_80:
        /* <DEDUP_REMOVED lines=15> */
.L_x_117:


//--------------------- .text.sigmod_forward      --------------------------
	.section	.text.sigmod_forward,"ax",@progbits
	.align	128
        .global         sigmod_forward
        .type           sigmod_forward,@function
        .size           sigmod_forward,(.L_x_103 - sigmod_forward)
        .other          sigmod_forward,@"STO_CUDA_ENTRY STV_DEFAULT"
sigmod_forward:
.text.sigmod_forward:
        /* <DEDUP_REMOVED lines=31> */
[----:B------:R-:W-:Y:S05]  /*01f0*/  CALL.REL.NOINC `($__internal_7_$__cuda_sm20_rcp_rn_f32_slowpath) ;  /* 0x0000000000287944 */ /* 0x000fea0003c00000 */
[----:B------:R-:W-:Y:S05]  /*0200*/  BRA `(.L_x_83) ;  /* 0x0000000000107947 */ /* 0x000fea0003800000 */
.L_x_82:
[----:B------:R-:W0:Y:S02]  /*0210*/  MUFU.RCP R7, R0 ;  /* 0x0000000000077308 */ /* 0x000e240000001000 */
[----:B0-----:R-:W-:-:S04]  /*0220*/  FFMA R2, R0, R7, -1 ;  /* 0xbf80000000027423 */ /* 0x001fc80000000007 */
[----:B------:R-:W-:-:S04]  /*0230*/  FADD.FTZ R2, -R2, -RZ ;  /* 0x800000ff02027221 */ /* 0x000fc80000010100 */
[----:B------:R-:W-:-:S07]  /*0240*/  FFMA R7, R7, R2, R7 ;  /* 0x0000000207077223 */ /* 0x000fce0000000007 */
.L_x_83:
[----:B------:R-:W-:Y:S05]  /*0250*/  BSYNC.RECONVERGENT B0 ;  /* 0x0000000000007941 */ /* 0x000fea0003800200 */
.L_x_81:
[----:B------:R-:W0:Y:S02]  /*0260*/  LDC.64 R4, c[0x0][0x388] ;  /* 0x0000e200ff047b82 */ /* 0x000e240000000a00 */
[----:B0-----:R-:W-:-:S05]  /*0270*/  IMAD.WIDE R2, R3, 0x4, R4 ;  /* 0x0000000403027825 */ /* 0x001fca00078e0204 */
[----:B------:R-:W-:Y:S01]  /*0280*/  STG.E desc[UR4][R2.64], R7 ;  /* 0x0000000702007986 */ /* 0x000fe2000c101904 */
[----:B------:R-:W-:Y:S05]  /*0290*/  EXIT ;  /* 0x000000000000794d */ /* 0x000fea0003800000 */
        .weak           $__internal_7_$__cuda_sm20_rcp_rn_f32_slowpath
        .type           $__internal_7_$__cuda_sm20_rcp_rn_f32_slowpath,@function
        .size           $__internal_7_$__cuda_sm20_rcp_rn_f32_slowpath,(.L_x_103 - $__internal_7_$__cuda_sm20_rcp_rn_f32_slowpath)
$__internal_7_$__cuda_sm20_rcp_rn_f32_slowpath:
        /* <DEDUP_REMOVED lines=15> */
.L_x_85:
[----:B------:R-:W-:-:S05]  /*0390*/  VIADD R5, R2, 0xffffff03 ;  /* 0xffffff0302057836 */ /* 0x000fca0000000000 */
        /* <DEDUP_REMOVED lines=32> */
.L_x_87:
[----:B------:R0:W1:Y:S02]  /*05a0*/  MUFU.RCP R5, R0 ;  /* 0x0000000000057308 */ /* 0x0000640000001000 */
.L_x_86:
[----:B------:R-:W-:Y:S05]  /*05b0*/  BSYNC.RECONVERGENT B1 ;  /* 0x0000000000017941 */ /* 0x000fea0003800200 */
.L_x_84:
[----:B-1----:R-:W-:Y:S02]  /*05c0*/  IMAD.MOV.U32 R7, RZ, RZ, R5 ;  /* 0x000000ffff077224 */ /* 0x002fe400078e0005 */
[----:B------:R-:W-:-:S04]  /*05d0*/  HFMA2 R5, -RZ, RZ, 0, 0 ;  /* 0x00000000ff057431 */ /* 0x000fc800000001ff */
[----:B0-----:R-:W-:Y:S05]  /*05e0*/  RET.REL.NODEC R4 `(sigmod_forward) ;  /* 0xfffffff804847950 */ /* 0x001fea0003c3ffff */
.L_x_88:
        /* <DEDUP_REMOVED lines=9> */
.L_x_103:


//--------------------- .text.leakyRelu_backward_temp --------------------------
	.section	.text.leakyRelu_backward_temp,"ax",@progbits
	.align	128
        .global         leakyRelu_backward_temp
        .type           leakyRelu_backward_temp,@function
        .size           leakyRelu_backward_temp,(.L_x_119 - leakyRelu_backward_temp)
        .other          leakyRelu_backward_temp,@"STO_CUDA_ENTRY STV_DEFAULT"
leakyRelu_backward_temp:
.text.leakyRelu_backward_temp:
        /* <DEDUP_REMOVED lines=19> */
[----:B---3--:R-:W-:Y:S01]  /*0130*/  IMAD.WIDE R6, R9, 0x4, R6 ;  /* 0x0000000409067825 */ /* 0x008fe200078e0206 */
[----:B----4-:R-:W-:-:S13]  /*0140*/  FSETP.GT.AND P0, PT, R2, RZ, PT ;  /* 0x000000ff0200720b */ /* 0x010fda0003f04000 */
[----:B------:R-:W2:Y:S01]  /*0150*/  @!P0 LDG.E R9, desc[UR4][R6.64] ;  /* 0x0000000406098981 */ /* 0x000ea2000c1e1900 */
[----:B------:R-:W2:Y:S02]  /*0160*/  @!P0 LDC R0, c[0x0][0x39c] ;  /* 0x0000e700ff008b82 */ /* 0x000ea40000000800 */
[----:B--2---:R-:W-:-:S05]  /*0170*/  @!P0 FFMA R9, R4, R0, R9 ;  /* 0x0000000004098223 */ /* 0x004fca0000000009 */
[----:B------:R0:W-:Y:S01]  /*0180*/  @!P0 STG.E desc[UR4][R6.64], R9 ;  /* 0x0000000906008986 */ /* 0x0001e2000c101904 */
[----:B------:R-:W-:Y:S05]  /*0190*/  @!P0 EXIT ;  /* 0x000000000000894d */ /* 0x000fea0003800000 */
[----:B------:R-:W2:Y:S02]  /*01a0*/  LDG.E R3, desc[UR4][R6.64] ;  /* 0x0000000406037981 */ /* 0x000ea4000c1e1900 */
[----:B--2---:R-:W-:-:S05]  /*01b0*/  FADD R3, R4, R3 ;  /* 0x0000000304037221 */ /* 0x004fca0000000000 */
[----:B------:R-:W-:Y:S01]  /*01c0*/  STG.E desc[UR4][R6.64], R3 ;  /* 0x0000000306007986 */ /* 0x000fe2000c101904 */
[----:B------:R-:W-:Y:S05]  /*01d0*/  EXIT ;  /* 0x000000000000794d */ /* 0x000fea0003800000 */
.L_x_89:
        /* <DEDUP_REMOVED lines=10> */
.L_x_119:


//--------------------- .text.leakyRelu_backward  --------------------------
	.section	.text.leakyRelu_backward,"ax",@progbits
	.align	128
        .global         leakyRelu_backward
        .type           leakyRelu_backward,@function
        .size           leakyRelu_backward,(.L_x_120 - leakyRelu_backward)
        .other          leakyRelu_backward,@"STO_CUDA_ENTRY STV_DEFAULT"
leakyRelu_backward:
.text.leakyRelu_backward:
        /* <DEDUP_REMOVED lines=21> */
[----:B------:R-:W2:Y:S02]  /*0150*/  @!P0 LDC R0, c[0x0][0x39c] ;  /* 0x0000e700ff008b82 */ /* 0x000ea40000000800 */
[----:B--2---:R-:W-:-:S05]  /*0160*/  @!P0 FMUL R9, R5, R0 ;  /* 0x0000000005098220 */ /* 0x004fca0000400000 */
[----:B------:R0:W-:Y:S01]  /*0170*/  @!P0 STG.E desc[UR4][R6.64], R9 ;  /* 0x0000000906008986 */ /* 0x0001e2000c101904 */
[----:B------:R-:W-:Y:S05]  /*0180*/  @!P0 EXIT ;  /* 0x000000000000894d */ /* 0x000fea0003800000 */
[----:B------:R-:W-:Y:S01]  /*0190*/  STG.E desc[UR4][R6.64], R5 ;  /* 0x0000000506007986 */ /* 0x000fe2000c101904 */
[----:B------:R-:W-:Y:S05]  /*01a0*/  EXIT ;  /* 0x000000000000794d */ /* 0x000fea0003800000 */
.L_x_90:
        /* <DEDUP_REMOVED lines=13> */
.L_x_120:


//--------------------- .text.leakyRelu_forward   --------------------------
	.section	.text.leakyRelu_forward,"ax",@progbits
	.align	128
        .global         leakyRelu_forward
        .type           leakyRelu_forward,@function
        .size           leakyRelu_forward,(.L_x_121 - leakyRelu_forward)
        .other          leakyRelu_forward,@"STO_CUDA_ENTRY STV_DEFAULT"
leakyRelu_forward:
.text.leakyRelu_forward:
        /* <DEDUP_REMOVED lines=13> */
[----:B------:R-:W2:Y:S01]  /*00d0*/  LDC.64 R4, c[0x0][0x388] ;  /* 0x0000e200ff047b82 */ /* 0x000ea20000000a00 */
[----:B0-----:R-:W-:-:S06]  /*00e0*/  IMAD.WIDE R2, R7, 0x4, R2 ;  /* 0x0000000407027825 */ /* 0x001fcc00078e0202 */
[----:B-1----:R-:W3:Y:S01]  /*00f0*/  LDG.E R3, desc[UR4][R2.64] ;  /* 0x0000000402037981 */ /* 0x002ee2000c1e1900 */
[----:B--2---:R-:W-:Y:S01]  /*0100*/  IMAD.WIDE R4, R7, 0x4, R4 ;  /* 0x0000000407047825 */ /* 0x004fe200078e0204 */
[----:B---3--:R-:W-:-:S13]  /*0110*/  FSETP.GT.AND P0, PT, R3, RZ, PT ;  /* 0x000000ff0300720b */ /* 0x008fda0003f04000 */
[----:B------:R-:W0:Y:S02]  /*0120*/  @!P0 LDC R0, c[0x0][0x394] ;  /* 0x0000e500ff008b82 */ /* 0x000e240000000800 */
[----:B0-----:R-:W-:-:S05]  /*0130*/  @!P0 FMUL R7, R3, R0 ;  /* 0x0000000003078220 */ /* 0x001fca0000400000 */
[----:B------:R0:W-:Y:S01]  /*0140*/  @!P0 STG.E desc[UR4][R4.64], R7 ;  /* 0x0000000704008986 */ /* 0x0001e2000c101904 */
[----:B------:R-:W-:Y:S05]  /*0150*/  @!P0 EXIT ;  /* 0x000000000000894d */ /* 0x000fea0003800000 */
[----:B------:R-:W-:Y:S01]  /*0160*/  STG.E desc[UR4][R4.64], R3 ;  /* 0x0000000304007986 */ /* 0x000fe2000c101904 */
[----:B------:R-:W-:Y:S05]  /*0170*/  EXIT ;  /* 0x000000000000794d */ /* 0x000fea0003800000 */
.L_x_91:
        /* <DEDUP_REMOVED lines=16> */
.L_x_121:


//--------------------- .text.relu_backward_temp  --------------------------
	.section	.text.relu_backward_temp,"ax",@progbits
	.align	128
        .global         relu_backward_temp
        .type           relu_backward_temp,@function
        .size           relu_backward_temp,(.L_x_122 - relu_backward_temp)
        .other          relu_backward_temp,@"STO_CUDA_ENTRY STV_DEFAULT"
relu_backward_temp:
.text.relu_backward_temp:
[----:B------:R-:W-:Y:S01]  /*0000*/  LDC R1, c[0x0][0x37c] ;  /* 0x0000df00ff017b82 */ /* 0x000fe20000000800 */
[----:B------:R-:W0:Y:S07]  /*0010*/  S2R R0, SR_TID.X ;  /* 0x0000000000007919 */ /* 0x000e2e0000002100 */
[----:B------:R-:W-:Y:S01]  /*0020*/  S2UR UR5, SR_CTAID.Y ;  /* 0x00000000000579c3 */ /* 0x000fe20000002600 */
[----:B------:R-:W1:Y:S01]  /*0030*/  LDCU UR4, c[0x0][0x370] ;  /* 0x00006e00ff0477ac */ /* 0x000e620008000800 */
[----:B------:R-:W2:Y:S06]  /*0040*/  LDCU UR7, c[0x0][0x398] ;  /* 0x00007300ff0777ac */ /* 0x000eac0008000800 */
[----:B------:R-:W1:Y:S08]  /*0050*/  S2UR UR6, SR_CTAID.X ;  /* 0x00000000000679c3 */ /* 0x000e700000002500 */
        /* <DEDUP_REMOVED lines=12> */
[----:B------:R-:W-:Y:S05]  /*0120*/  @P0 BRA `(.L_x_92) ;  /* 0x0000000000100947 */ /* 0x000fea0003800000 */
[----:B------:R-:W2:Y:S02]  /*0130*/  LDG.E R0, desc[UR4][R4.64] ;  /* 0x0000000404007981 */ /* 0x000ea4000c1e1900 */
[----:B--2---:R-:W-:-:S05]  /*0140*/  FADD R3, RZ, R0 ;  /* 0x00000000ff037221 */ /* 0x004fca0000000000 */
[----:B------:R-:W-:Y:S01]  /*0150*/  STG.E desc[UR4][R4.64], R3 ;  /* 0x0000000304007986 */ /* 0x000fe2000c101904 */
[----:B------:R-:W-:Y:S05]  /*0160*/  EXIT ;  /* 0x000000000000794d */ /* 0x000fea0003800000 */
.L_x_92:
[----:B------:R-:W0:Y:S01]  /*0170*/  LDCU.64 UR6, c[0x0][0x388] ;  /* 0x00007100ff0677ac */ /* 0x000e220008000a00 */
[----:B------:R-:W-:Y:S02]  /*0180*/  SHF.R.S32.HI R0, RZ, 0x1f, R7 ;  /* 0x0000001fff007819 */ /* 0x000fe40000011407 */
[----:B0-----:R-:W-:-:S04]  /*0190*/  LEA R2, P0, R7, UR6, 0x2 ;  /* 0x0000000607027c11 */ /* 0x001fc8000f8010ff */
[----:B------:R-:W-:Y:S02]  /*01a0*/  LEA.HI.X R3, R7, UR7, R0, 0x2, P0 ;  /* 0x0000000707037c11 */ /* 0x000fe400080f1400 */
[----:B------:R-:W2:Y:S04]  /*01b0*/  LDG.E R7, desc[UR4][R4.64] ;  /* 0x0000000404077981 */ /* 0x000ea8000c1e1900 */
[----:B------:R-:W2:Y:S02]  /*01c0*/  LDG.E R2, desc[UR4][R2.64] ;  /* 0x0000000402027981 */ /* 0x000ea4000c1e1900 */
[----:B--2---:R-:W-:-:S05]  /*01d0*/  FADD R7, R2, R7 ;  /* 0x0000000702077221 */ /* 0x004fca0000000000 */
[----:B------:R-:W-:Y:S01]  /*01e0*/  STG.E desc[UR4][R4.64], R7 ;  /* 0x0000000704007986 */ /* 0x000fe2000c101904 */
[----:B------:R-:W-:Y:S05]  /*01f0*/  EXIT ;  /* 0x000000000000794d */ /* 0x000fea0003800000 */
.L_x_93:
        /* <DEDUP_REMOVED lines=16> */
.L_x_122:


//--------------------- .text.relu_backward       --------------------------
	.section	.text.relu_backward,"ax",@progbits
	.align	128
        .global         relu_backward
        .type           relu_backward,@function
        .size           relu_backward,(.L_x_123 - relu_backward)
        .other          relu_backward,@"STO_CUDA_ENTRY STV_DEFAULT"
relu_backward:
.text.relu_backward:
        /* <DEDUP_REMOVED lines=18> */
[----:B------:R0:W-:Y:S01]  /*0120*/  @!P0 STG.E desc[UR4][R4.64], RZ ;  /* 0x000000ff04008986 */ /* 0x0001e2000c101904 */
[----:B------:R-:W-:Y:S05]  /*0130*/  @!P0 EXIT ;  /* 0x000000000000894d */ /* 0x000fea0003800000 */
[----:B------:R-:W1:Y:S01]  /*0140*/  LDCU.64 UR6, c[0x0][0x388] ;  /* 0x00007100ff0677ac */ /* 0x000e620008000a00 */
[----:B------:R-:W-:Y:S02]  /*0150*/  SHF.R.S32.HI R0, RZ, 0x1f, R7 ;  /* 0x0000001fff007819 */ /* 0x000fe40000011407 */
[----:B-1----:R-:W-:-:S04]  /*0160*/  LEA R2, P0, R7, UR6, 0x2 ;  /* 0x0000000607027c11 */ /* 0x002fc8000f8010ff */
[----:B------:R-:W-:-:S06]  /*0170*/  LEA.HI.X R3, R7, UR7, R0, 0x2, P0 ;  /* 0x0000000707037c11 */ /* 0x000fcc00080f1400 */
[----:B------:R-:W2:Y:S04]  /*0180*/  LDG.E R3, desc[UR4][R2.64] ;  /* 0x0000000402037981 */ /* 0x000ea8000c1e1900 */
[----:B--2---:R-:W-:Y:S01]  /*0190*/  STG.E desc[UR4][R4.64], R3 ;  /* 0x0000000304007986 */ /* 0x004fe2000c101904 */
[----:B------:R-:W-:Y:S05]  /*01a0*/  EXIT ;  /* 0x000000000000794d */ /* 0x000fea0003800000 */
.L_x_94:
        /* <DEDUP_REMOVED lines=13> */
.L_x_123:


//--------------------- .text.relu_forward        --------------------------
	.section	.text.relu_forward,"ax",@progbits
	.align	128
        .global         relu_forward
        .type           relu_forward,@function
        .size           relu_forward,(.L_x_124 - relu_forward)
        .other          relu_forward,@"STO_CUDA_ENTRY STV_DEFAULT"
relu_forward:
.text.relu_forward:
        /* <DEDUP_REMOVED lines=20> */
[----:B------:R-:W-:Y:S01]  /*0140*/  STG.E desc[UR4][R4.64], R3 ;  /* 0x0000000304007986 */ /* 0x000fe2000c101904 */
[----:B------:R-:W-:Y:S05]  /*0150*/  EXIT ;  /* 0x000000000000794d */ /* 0x000fea0003800000 */
.L_x_95:
        /* <DEDUP_REMOVED lines=10> */
.L_x_124:


//--------------------- .nv.shared.reserved.0     --------------------------
	.section	.nv.shared.reserved.0,"aw",@nobits
	.weak		__nv_reservedSMEM_offset_0_alias
	.size		__nv_reservedSMEM_offset_0_alias, 0, 64
	.other		__nv_reservedSMEM_offset_0_alias,@"STO_CUDA_RESERVED_SHARED STV_DEFAULT"
__nv_reservedSMEM_offset_0_alias:
	.zero		0
	.zero		64


//--------------------- .nv.constant0.gelu_old_half_forward --------------------------
	.section	.nv.constant0.gelu_old_half_forward,"a",@progbits
	.sectionflags	@""
	.align	4
.nv.constant0.gelu_old_half_forward:
	.zero		916


//--------------------- .nv.constant0.gelu_backward --------------------------
	.section	.nv.constant0.gelu_backward,"a",@progbits
	.sectionflags	@""
	.align	4
.nv.constant0.gelu_backward:
	.zero		924


//--------------------- .nv.constant0.gelu_old_forward --------------------------
	.section	.nv.constant0.gelu_old_forward,"a",@progbits
	.sectionflags	@""
	.align	4
.nv.constant0.gelu_old_forward:
	.zero		916


//--------------------- .nv.constant0.gelu_forward --------------------------
	.section	.nv.constant0.gelu_forward,"a",@progbits
	.sectionflags	@""
	.align	4
.nv.constant0.gelu_forward:
	.zero		916


//--------------------- .nv.constant0.gelu_bwd_cuda --------------------------
	.section	.nv.constant0.gelu_bwd_cuda,"a",@progbits
	.sectionflags	@""
	.align	4
.nv.constant0.gelu_bwd_cuda:
	.zero		924


//--------------------- .nv.constant0.gelu_fwd_cuda --------------------------
	.section	.nv.constant0.gelu_fwd_cuda,"a",@progbits
	.sectionflags	@""
	.align	4
.nv.constant0.gelu_fwd_cuda:
	.zero		916


//--------------------- .nv.constant0.silu_backward_temp --------------------------
	.section	.nv.constant0.silu_backward_temp,"a",@progbits
	.sectionflags	@""
	.align	4
.nv.constant0.silu_backward_temp:
	.zero		932


//--------------------- .nv.constant0.silu_backward --------------------------
	.section	.nv.constant0.silu_backward,"a",@progbits
	.sectionflags	@""
	.align	4
.nv.constant0.silu_backward:
	.zero		932


//--------------------- .nv.constant0.silu_forward --------------------------
	.section	.nv.constant0.silu_forward,"a",@progbits
	.sectionflags	@""
	.align	4
.nv.constant0.silu_forward:
	.zero		916


//--------------------- .nv.constant0.tanh_backward_temp --------------------------
	.section	.nv.constant0.tanh_backward_temp,"a",@progbits
	.sectionflags	@""
	.align	4
.nv.constant0.tanh_backward_temp:
	.zero		924


//--------------------- .nv.constant0.tanh_backward --------------------------
	.section	.nv.constant0.tanh_backward,"a",@progbits
	.sectionflags	@""
	.align	4
.nv.constant0.tanh_backward:
	.zero		924


//--------------------- .nv.constant0.tanh_forward --------------------------
	.section	.nv.constant0.tanh_forward,"a",@progbits
	.sectionflags	@""
	.align	4
.nv.constant0.tanh_forward:
	.zero		916


//--------------------- .nv.constant0.sigmod_backward_temp --------------------------
	.section	.nv.constant0.sigmod_backward_temp,"a",@progbits
	.sectionflags	@""
	.align	4
.nv.constant0.sigmod_backward_temp:
	.zero		924


//--------------------- .nv.constant0.sigmod_backward --------------------------
	.section	.nv.constant0.sigmod_backward,"a",@progbits
	.sectionflags	@""
	.align	4
.nv.constant0.sigmod_backward:
	.zero		924


//--------------------- .nv.constant0.sigmod_forward --------------------------
	.section	.nv.constant0.sigmod_forward,"a",@progbits
	.sectionflags	@""
	.align	4
.nv.constant0.sigmod_forward:
	.zero		916


//--------------------- .nv.constant0.leakyRelu_backward_temp --------------------------
	.section	.nv.constant0.leakyRelu_backward_temp,"a",@progbits
	.sectionflags	@""
	.align	4
.nv.constant0.leakyRelu_backward_temp:
	.zero		928


//--------------------- .nv.constant0.leakyRelu_backward --------------------------
	.section	.nv.constant0.leakyRelu_backward,"a",@progbits
	.sectionflags	@""
	.align	4
.nv.constant0.leakyRelu_backward:
	.zero		928


//--------------------- .nv.constant0.leakyRelu_forward --------------------------
	.section	.nv.constant0.leakyRelu_forward,"a",@progbits
	.sectionflags	@""
	.align	4
.nv.constant0.leakyRelu_forward:
	.zero		920


//--------------------- .nv.constant0.relu_backward_temp --------------------------
	.section	.nv.constant0.relu_backward_temp,"a",@progbits
	.sectionflags	@""
	.align	4
.nv.constant0.relu_backward_temp:
	.zero		924


//--------------------- .nv.constant0.relu_backward --------------------------
	.section	.nv.constant0.relu_backward,"a",@progbits
	.sectionflags	@""
	.align	4
.nv.constant0.relu_backward:
	.zero		924


//--------------------- .nv.constant0.relu_forward --------------------------
	.section	.nv.constant0.relu_forward,"a",@progbits
	.sectionflags	@""
	.align	4
.nv.constant0.relu_forward:
	.zero		916


//--------------------- SYMBOLS --------------------------

	.type		.nv.reservedSmem.offset0,@object
	.size		.nv.reservedSmem.offset0,0x4
